def gluon_wgmma(
    a_ptr,
    b_ptr,
    c_ptr,
    M,
    N,
    K,
    stride_am,
    stride_bk,
    stride_cm,
    BLOCK_M: gl.constexpr,
    BLOCK_N: gl.constexpr,
    BLOCK_K: gl.constexpr,
    DTYPE: gl.constexpr,
    A_LAYOUT: gl.constexpr,
    B_LAYOUT: gl.constexpr,
    C_LAYOUT: gl.constexpr,
    B_SHAPE: gl.constexpr,
    TRANS_B: gl.constexpr,
    NUM_BUFFERS: gl.constexpr,
    NUM_WARPS: gl.constexpr,
):
    a_desc = tma.make_tensor_descriptor(
        a_ptr, [M, K], [stride_am, 1], [BLOCK_M, BLOCK_K], A_LAYOUT
    )
    b_desc = tma.make_tensor_descriptor(
        b_ptr,
        [N, K] if TRANS_B else [K, N],
        [stride_bk, 1],
        B_SHAPE,
        B_LAYOUT,
    )
    c_desc = tma.make_tensor_descriptor(
        c_ptr, [M, N], [stride_cm, 1], [BLOCK_M, BLOCK_N], C_LAYOUT
    )

    a_bufs = gl.allocate_shared_memory(
        DTYPE, [NUM_BUFFERS, BLOCK_M, BLOCK_K], A_LAYOUT
    )
    b_bufs = gl.allocate_shared_memory(DTYPE, [NUM_BUFFERS] + B_SHAPE, B_LAYOUT)

    pid_m = gl.program_id(0)
    pid_n = gl.program_id(1)
    off_m = pid_m * BLOCK_M
    off_n = pid_n * BLOCK_N

    mma_layout: gl.constexpr = pick_wgmma_layout(DTYPE, BLOCK_M, BLOCK_N, NUM_WARPS)
    acc = warpgroup_mma_init(
        gl.zeros((BLOCK_M, BLOCK_N), dtype=gl.float32, layout=mma_layout)
    )

    bars = gl.allocate_shared_memory(
        gl.int64, [NUM_BUFFERS, 1], mbarrier.MBarrierLayout()
    )
    for i in gl.static_range(NUM_BUFFERS):
        mbarrier.init(bars.index(i), count=1)
    idx = 0
    phase = 0

    for k in range(0, K, BLOCK_K):
        a = a_bufs.index(idx)
        b = b_bufs.index(idx)
        bar = bars.index(idx)
        mbarrier.expect(bar, a_desc.block_type.nbytes + b_desc.block_type.nbytes)
        tma.async_copy_global_to_shared(a_desc, [off_m, k], bar, a)
        tma.async_copy_global_to_shared(
            b_desc, [off_n, k] if TRANS_B else [k, off_n], bar, b
        )
        mbarrier.wait(bar, phase=phase)

        if TRANS_B:
            b = b.permute((1, 0))
        acc = warpgroup_mma_wait(num_outstanding=0, deps=(acc,))
        acc = warpgroup_mma(a, b, acc, is_async=True)

        idx += 1
        if idx == NUM_BUFFERS:
            idx = 0
            phase ^= 1

    acc = warpgroup_mma_wait(num_outstanding=0, deps=(acc,))
    for i in gl.static_range(NUM_BUFFERS):
        mbarrier.invalidate(bars.index(i))

    c_smem = gl.allocate_shared_memory(DTYPE, [BLOCK_M, BLOCK_N], C_LAYOUT)
    c_smem.store(acc.to(DTYPE))
    fence_async_shared()
    tma.async_copy_shared_to_global(c_desc, [off_m, off_n], c_smem)
    tma.store_wait(pendings=0)

# config = {"BLOCK_K": 64, "BLOCK_M": 128, "BLOCK_N": 128, "arch": "sm_90", "dtype": "fp16", "num_buffers": 4, "num_warps": 4, "trans_b": 0}
# arch = sm_90


// ===== COMPILED SASS (sm_90a) =====

	.target	sm_90a

	.elftype	@"ET_EXEC"


//--------------------- .note.nv.tkinfo           --------------------------
	.section	.note.nv.tkinfo,"",@"SHT_NOTE"
	.sectionflags	@"SHF_NOTE_NV_TKINFO"
	.tkinfo
        /*0018*/ 	.word	0x00000002
        /*0030*/ 	.string	""
        /*0030*/ 	.string	"ptxas"
        /*0030*/ 	.string	"Cuda compilation tools, release 13.0, V13.0.88"
        /*0030*/ 	.string	"Build cuda_13.0.r13.0/compiler.36424714_0"
        /*0030*/ 	.string	"-v  -suppress-debug-info  -lineinfo  -arch sm_90a "



//--------------------- .note.nv.cuinfo           --------------------------
	.section	.note.nv.cuinfo,"",@"SHT_NOTE"
	.sectionflags	@"SHF_NOTE_NV_CUINFO"
        /*0018*/ 	.short	0x0002
        /*001a*/ 	.short	0x005a
        /*001c*/ 	.short	0x0082
	.zero		2


//--------------------- .nv.info                  --------------------------
	.section	.nv.info,"",@"SHT_CUDA_INFO"
	.align	4


	//----- nvinfo : EIATTR_REGCOUNT
	.align		4
        /*0000*/ 	.byte	0x04, 0x2f
        /*0002*/ 	.short	(.L_1 - .L_0)
	.align		4
.L_0:
        /*0004*/ 	.word	index@(gluon_wgmma)
        /*0008*/ 	.word	0x0000009a


	//----- nvinfo : EIATTR_FRAME_SIZE
	.align		4
.L_1:
        /*000c*/ 	.byte	0x04, 0x11
        /*000e*/ 	.short	(.L_3 - .L_2)
	.align		4
.L_2:
        /*0010*/ 	.word	index@(gluon_wgmma)
        /*0014*/ 	.word	0x00000000


	//----- nvinfo : EIATTR_MIN_STACK_SIZE
	.align		4
.L_3:
        /*0018*/ 	.byte	0x04, 0x12
        /*001a*/ 	.short	(.L_5 - .L_4)
	.align		4
.L_4:
        /*001c*/ 	.word	index@(gluon_wgmma)
        /*0020*/ 	.word	0x00000000
.L_5:


//--------------------- .nv.compat                --------------------------
	.section	.nv.compat,"",@"SHT_CUDA_COMPAT_INFO"
	.align	4
        /*0000*/ 	.byte	0x02, 0x09, 0x01, 0x00, 0x02, 0x02, 0x04, 0x00, 0x02, 0x05, 0x05, 0x00, 0x03, 0x07, 0x01, 0x01
        /*0010*/ 	.byte	0x02, 0x03, 0x03, 0x00, 0x02, 0x06, 0x01, 0x00, 0x04, 0x0b, 0x08, 0x00, 0x00, 0x00, 0x00, 0x00
        /*0020*/ 	.byte	0x00, 0x00, 0x00, 0x00


//--------------------- .nv.info.gluon_wgmma      --------------------------
	.section	.nv.info.gluon_wgmma,"",@"SHT_CUDA_INFO"
	.sectionflags	@""
	.align	4


	//----- nvinfo : EIATTR_CUDA_API_VERSION
	.align		4
        /*0000*/ 	.byte	0x04, 0x37
        /*0002*/ 	.short	(.L_7 - .L_6)
.L_6:
        /*0004*/ 	.word	0x00000082


	//----- nvinfo : EIATTR_KPARAM_INFO
	.align		4
.L_7:
        /*0008*/ 	.byte	0x04, 0x17
        /*000a*/ 	.short	(.L_9 - .L_8)
.L_8:
        /*000c*/ 	.word	0x00000000
        /*0010*/ 	.short	0x000a
        /*0012*/ 	.short	0x0048
        /*0014*/ 	.byte	0x00, 0xf4, 0x21, 0x00


	//----- nvinfo : EIATTR_KPARAM_INFO
	.align		4
.L_9:
        /*0018*/ 	.byte	0x04, 0x17
        /*001a*/ 	.short	(.L_11 - .L_10)
.L_10:
        /*001c*/ 	.word	0x00000000
        /*0020*/ 	.short	0x0009
        /*0022*/ 	.short	0x0040
        /*0024*/ 	.byte	0x00, 0xf4, 0x21, 0x00


	//----- nvinfo : EIATTR_KPARAM_INFO
	.align		4
.L_11:
        /*0028*/ 	.byte	0x04, 0x17
        /*002a*/ 	.short	(.L_13 - .L_12)
.L_12:
        /*002c*/ 	.word	0x00000000
        /*0030*/ 	.short	0x0008
        /*0032*/ 	.short	0x0038
        /*0034*/ 	.byte	0x00, 0xf0, 0x21, 0x00


	//----- nvinfo : EIATTR_KPARAM_INFO
	.align		4
.L_13:
        /*0038*/ 	.byte	0x04, 0x17
        /*003a*/ 	.short	(.L_15 - .L_14)
.L_14:
        /*003c*/ 	.word	0x00000000
        /*0040*/ 	.short	0x0007
        /*0042*/ 	.short	0x0030
        /*0044*/ 	.byte	0x00, 0xf0, 0x21, 0x00


	//----- nvinfo : EIATTR_KPARAM_INFO
	.align		4
.L_15:
        /*0048*/ 	.byte	0x04, 0x17
        /*004a*/ 	.short	(.L_17 - .L_16)
.L_16:
        /*004c*/ 	.word	0x00000000
        /*0050*/ 	.short	0x0006
        /*0052*/ 	.short	0x0028
        /*0054*/ 	.byte	0x00, 0xf0, 0x21, 0x00


	//----- nvinfo : EIATTR_KPARAM_INFO
	.align		4
.L_17:
        /*0058*/ 	.byte	0x04, 0x17
        /*005a*/ 	.short	(.L_19 - .L_18)
.L_18:
        /*005c*/ 	.word	0x00000000
        /*0060*/ 	.short	0x0005
        /*0062*/ 	.short	0x0020
        /*0064*/ 	.byte	0x00, 0xf0, 0x11, 0x00


	//----- nvinfo : EIATTR_KPARAM_INFO
	.align		4
.L_19:
        /*0068*/ 	.byte	0x04, 0x17
        /*006a*/ 	.short	(.L_21 - .L_20)
.L_20:
        /*006c*/ 	.word	0x00000000
        /*0070*/ 	.short	0x0004
        /*0072*/ 	.short	0x001c
        /*0074*/ 	.byte	0x00, 0xf0, 0x11, 0x00


	//----- nvinfo : EIATTR_KPARAM_INFO
	.align		4
.L_21:
        /*0078*/ 	.byte	0x04, 0x17
        /*007a*/ 	.short	(.L_23 - .L_22)
.L_22:
        /*007c*/ 	.word	0x00000000
        /*0080*/ 	.short	0x0003
        /*0082*/ 	.short	0x0018
        /*0084*/ 	.byte	0x00, 0xf0, 0x11, 0x00


	//----- nvinfo : EIATTR_KPARAM_INFO
	.align		4
.L_23:
        /*0088*/ 	.byte	0x04, 0x17
        /*008a*/ 	.short	(.L_25 - .L_24)
.L_24:
        /*008c*/ 	.word	0x00000000
        /*0090*/ 	.short	0x0002
        /*0092*/ 	.short	0x0010
        /*0094*/ 	.byte	0x00, 0xf4, 0x21, 0x00


	//----- nvinfo : EIATTR_KPARAM_INFO
	.align		4
.L_25:
        /*0098*/ 	.byte	0x04, 0x17
        /*009a*/ 	.short	(.L_27 - .L_26)
.L_26:
        /*009c*/ 	.word	0x00000000
        /*00a0*/ 	.short	0x0001
        /*00a2*/ 	.short	0x0008
        /*00a4*/ 	.byte	0x00, 0xf4, 0x21, 0x00


	//----- nvinfo : EIATTR_KPARAM_INFO
	.align		4
.L_27:
        /*00a8*/ 	.byte	0x04, 0x17
        /*00aa*/ 	.short	(.L_29 - .L_28)
.L_28:
        /*00ac*/ 	.word	0x00000000
        /*00b0*/ 	.short	0x0000
        /*00b2*/ 	.short	0x0000
        /*00b4*/ 	.byte	0x00, 0xf4, 0x21, 0x00


	//----- nvinfo : EIATTR_SPARSE_MMA_MASK
	.align		4
.L_29:
        /*00b8*/ 	.byte	0x03, 0x50
        /*00ba*/ 	.short	0x0000


	//----- nvinfo : EIATTR_MAXREG_COUNT
	.align		4
        /*00bc*/ 	.byte	0x03, 0x1b
        /*00be*/ 	.short	0x00ff


	//----- nvinfo : EIATTR_NUM_BARRIERS
	.align		4
        /*00c0*/ 	.byte	0x02, 0x4c
        /*00c2*/ 	.byte	0x01
	.zero		1


	//----- nvinfo : EIATTR_MERCURY_ISA_VERSION
	.align		4
        /*00c4*/ 	.byte	0x03, 0x5f
        /*00c6*/ 	.short	0x0101


	//----- nvinfo : EIATTR_INT_WARP_WIDE_INSTR_OFFSETS
	.align		4
        /*00c8*/ 	.byte	0x04, 0x31
        /*00ca*/ 	.short	(.L_31 - .L_30)


	//   ....[0]....
.L_30:
        /*00cc*/ 	.word	0x00001300


	//   ....[1]....
        /*00d0*/ 	.word	0x00001320


	//   ....[2]....
        /*00d4*/ 	.word	0x00001330


	//   ....[3]....
        /*00d8*/ 	.word	0x00001340


	//   ....[4]....
        /*00dc*/ 	.word	0x00001450


	//   ....[5]....
        /*00e0*/ 	.word	0x00001da0


	//   ....[6]....
        /*00e4*/ 	.word	0x00001db0


	//   ....[7]....
        /*00e8*/ 	.word	0x00001e30


	//   ....[8]....
        /*00ec*/ 	.word	0x00001e40


	//   ....[9]....
        /*00f0*/ 	.word	0x00002360


	//   ....[10]....
        /*00f4*/ 	.word	0x00002380


	//----- nvinfo : EIATTR_COOP_GROUP_MASK_REGIDS
	.align		4
.L_31:
        /*00f8*/ 	.byte	0x04, 0x29
        /*00fa*/ 	.short	(.L_33 - .L_32)


	//   ....[0]....
.L_32:
        /*00fc*/ 	.word	0xffffffff


	//   ....[1]....
        /*0100*/ 	.word	0xffffffff


	//   ....[2]....
        /*0104*/ 	.word	0xffffffff


	//----- nvinfo : EIATTR_COOP_GROUP_INSTR_OFFSETS
	.align		4
.L_33:
        /*0108*/ 	.byte	0x04, 0x28
        /*010a*/ 	.short	(.L_35 - .L_34)


	//   ....[0]....
.L_34:
        /*010c*/ 	.word	0x00000150


	//   ....[1]....
        /*0110*/ 	.word	0x00000720


	//   ....[2]....
        /*0114*/ 	.word	0x00000cd0


	//----- nvinfo : EIATTR_MBARRIER_INSTR_OFFSETS
	.align		4
.L_35:
        /*0118*/ 	.byte	0x04, 0x39
        /*011a*/ 	.short	(.L_37 - .L_36)


	//   ....[0]....
.L_36:
        /*011c*/ 	.word	0x000014b0
        /*0120*/ 	.word	0x000000ff
        /*0124*/ 	.word	0x00020000
        /*0128*/ 	.short	0x0100
        /*012a*/ 	.byte	0x14
	.zero		1


	//   ....[1]....
        /*012c*/ 	.word	0x00001640
        /*0130*/ 	.word	0x000000ff
        /*0134*/ 	.word	0x00020008
        /*0138*/ 	.short	0x0100
        /*013a*/ 	.byte	0x14
	.zero		1


	//   ....[2]....
        /*013c*/ 	.word	0x000017d0
        /*0140*/ 	.word	0x000000ff
        /*0144*/ 	.word	0x00020010
        /*0148*/ 	.short	0x0100
        /*014a*/ 	.byte	0x14
	.zero		1


	//   ....[3]....
        /*014c*/ 	.word	0x00001870
        /*0150*/ 	.word	0x000000ff
        /*0154*/ 	.word	0x00020018
        /*0158*/ 	.short	0x0100
        /*015a*/ 	.byte	0x14
	.zero		1


	//   ....[4]....
        /*015c*/ 	.word	0x00001f30
        /*0160*/ 	.word	0x000000ff
        /*0164*/ 	.word	0x00020000
        /*0168*/ 	.short	0x010a
        /*016a*/ 	.byte	0x1f
	.zero		1


	//   ....[5]....
        /*016c*/ 	.word	0x000022e0
        /*0170*/ 	.word	0x000000ff
        /*0174*/ 	.word	0x00020000
        /*0178*/ 	.short	0x0108
        /*017a*/ 	.byte	0x14
	.zero		1


	//   ....[6]....
        /*017c*/ 	.word	0x00002420
        /*0180*/ 	.word	0x000000ff
        /*0184*/ 	.word	0x00020008
        /*0188*/ 	.short	0x0108
        /*018a*/ 	.byte	0x14
	.zero		1


	//   ....[7]....
        /*018c*/ 	.word	0x00002510
        /*0190*/ 	.word	0x000000ff
        /*0194*/ 	.word	0x00020010
        /*0198*/ 	.short	0x0108
        /*019a*/ 	.byte	0x14
	.zero		1


	//   ....[8]....
        /*019c*/ 	.word	0x00002600
        /*01a0*/ 	.word	0x000000ff
        /*01a4*/ 	.word	0x00020018
        /*01a8*/ 	.short	0x0108
        /*01aa*/ 	.byte	0x14
	.zero		1


	//   ....[9]....
        /*01ac*/ 	.word	0x00002930
        /*01b0*/ 	.word	0x000000ff
        /*01b4*/ 	.word	0x00020000
        /*01b8*/ 	.short	0x010a
        /*01ba*/ 	.byte	0x1f
	.zero		1


	//----- nvinfo : EIATTR_NUM_MBARRIERS
	.align		4
.L_37:
        /*01bc*/ 	.byte	0x03, 0x38
        /*01be*/ 	.short	0x0004


	//----- nvinfo : EIATTR_EXIT_INSTR_OFFSETS
	.align		4
        /*01c0*/ 	.byte	0x04, 0x1c
        /*01c2*/ 	.short	(.L_39 - .L_38)


	//   ....[0]....
.L_38:
        /*01c4*/ 	.word	0x00002920


	//----- nvinfo : EIATTR_REQNTID
	.align		4
.L_39:
        /*01c8*/ 	.byte	0x04, 0x10
        /*01ca*/ 	.short	(.L_41 - .L_40)
.L_40:
        /*01cc*/ 	.word	0x00000080
        /*01d0*/ 	.word	0x00000001
        /*01d4*/ 	.word	0x00000001


	//----- nvinfo : EIATTR_CRS_STACK_SIZE
	.align		4
.L_41:
        /*01d8*/ 	.byte	0x04, 0x1e
        /*01da*/ 	.short	(.L_43 - .L_42)
.L_42:
        /*01dc*/ 	.word	0x00000000


	//----- nvinfo : EIATTR_CBANK_PARAM_SIZE
	.align		4
.L_43:
        /*01e0*/ 	.byte	0x03, 0x19
        /*01e2*/ 	.short	0x0050


	//----- nvinfo : EIATTR_PARAM_CBANK
	.align		4
        /*01e4*/ 	.byte	0x04, 0x0a
        /*01e6*/ 	.short	(.L_45 - .L_44)
	.align		4
.L_44:
        /*01e8*/ 	.word	index@(.nv.constant0.gluon_wgmma)
        /*01ec*/ 	.short	0x0210
        /*01ee*/ 	.short	0x0050


	//----- nvinfo : EIATTR_SW_WAR
	.align		4
.L_45:
        /*01f0*/ 	.byte	0x04, 0x36
        /*01f2*/ 	.short	(.L_47 - .L_46)
.L_46:
        /*01f4*/ 	.word	0x00000008
.L_47:


//--------------------- .nv.callgraph             --------------------------
	.section	.nv.callgraph,"",@"SHT_CUDA_CALLGRAPH"
	.align	4
	.sectionentsize	8
	.align		4
        /*0000*/ 	.word	0x00000000
	.align		4
        /*0004*/ 	.word	0xffffffff
	.align		4
        /*0008*/ 	.word	0x00000000
	.align		4
        /*000c*/ 	.word	0xfffffffe
	.align		4
        /*0010*/ 	.word	0x00000000
	.align		4
        /*0014*/ 	.word	0xfffffffd
	.align		4
        /*0018*/ 	.word	0x00000000
	.align		4
        /*001c*/ 	.word	0xfffffffc


//--------------------- .text.gluon_wgmma         --------------------------
	.section	.text.gluon_wgmma,"ax",@progbits
	.align	128
        .global         gluon_wgmma
        .type           gluon_wgmma,@function
        .size           gluon_wgmma,(.L_x_52 - gluon_wgmma)
        .other          gluon_wgmma,@"STO_CUDA_ENTRY STV_DEFAULT"
gluon_wgmma:
.text.gluon_wgmma:
[----:B------:R-:W-:Y:S01]  /*0000*/  LDC R1, c[0x0][0x28] ;  /* 0x00000a00ff017b82 */ /* 0x000fe20000000800 */
[----:B------:R-:W1:Y:S07]  /*0010*/  S2R R0, SR_TID.X ;  /* 0x0000000000007919 */ /* 0x000e6e0000002100 */
[----:B------:R-:W2:Y:S01]  /*0020*/  S2UR UR4, SR_CgaCtaId ;  /* 0x00000000000479c3 */ /* 0x000ea20000008800 */
[----:B------:R-:W-:Y:S01]  /*0030*/  UMOV UR20, 0x400 ;  /* 0x0000040000147882 */ /* 0x000fe20000000000 */
[----:B------:R-:W-:Y:S01]  /*0040*/  ULDC UR6, c[0x0][0xc] ;  /* 0x0000030000067ab9 */ /* 0x000fe20000000800 */
[----:B------:R-:W-:Y:S01]  /*0050*/  ULDC.64 UR26, c[0x0][0x250] ;  /* 0x00009400001a7ab9 */ /* 0x000fe20000000a00 */
[----:B------:R-:W-:Y:S04]  /*0060*/  BSSY B0, `(.L_x_0) ;  /* 0x000001f000007945 */ /* 0x000fe80003800000 */
[----:B------:R-:W3:Y:S08]  /*0070*/  LDC R6, c[0x0][0x228] ;  /* 0x00008a00ff067b82 */ /* 0x000ef00000000800 */
[----:B------:R-:W4:Y:S08]  /*0080*/  LDC R14, c[0x0][0x230] ;  /* 0x00008c00ff0e7b82 */ /* 0x000f300000000800 */
[----:B------:R-:W-:Y:S01]  /*0090*/  S2UR UR37, SR_CTAID.Y ;  /* 0x00000000002579c3 */ /* 0x000fe20000002600 */
[----:B--2---:R-:W-:-:S03]  /*00a0*/  ULEA UR20, UR4, UR20, 0x18 ;  /* 0x0000001404147291 */ /* 0x004fc6000f8ec03f */
[----:B------:R-:W-:Y:S01]  /*00b0*/  ULDC UR4, c[0x0][0x10] ;  /* 0x0000040000047ab9 */ /* 0x000fe20000000800 */
[----:B-1----:R-:W-:-:S03]  /*00c0*/  LOP3.LUT R2, R0, 0x7f, RZ, 0xc0, !PT ;  /* 0x0000007f00027812 */ /* 0x002fc600078ec0ff */
[----:B------:R-:W1:Y:S01]  /*00d0*/  S2UR UR5, SR_CTAID.Z ;  /* 0x00000000000579c3 */ /* 0x000e620000002700 */
[----:B---3--:R-:W-:Y:S01]  /*00e0*/  VIADD R6, R6, 0xffffffff ;  /* 0xffffffff06067836 */ /* 0x008fe20000000000 */
[C---:B------:R-:W-:Y:S02]  /*00f0*/  ISETP.GE.U32.AND P0, PT, R2.reuse, 0x20, PT ;  /* 0x000000200200780c */ /* 0x040fe40003f06070 */
[C---:B------:R-:W-:Y:S02]  /*0100*/  ISETP.NE.U32.AND P2, PT, R2.reuse, RZ, PT ;  /* 0x000000ff0200720c */ /* 0x040fe40003f45070 */
[----:B------:R-:W-:Y:S02]  /*0110*/  LEA R12, R2, UR20, 0x2 ;  /* 0x00000014020c7c11 */ /* 0x000fe4000f8e10ff */
[----:B------:R-:W2:Y:S01]  /*0120*/  S2UR UR38, SR_CTAID.X ;  /* 0x00000000002679c3 */ /* 0x000ea20000002500 */
[----:B----4-:R-:W-:-:S06]  /*0130*/  VIADD R13, R14, 0xffffffff ;  /* 0xffffffff0e0d7836 */ /* 0x010fcc0000000000 */
[----:B------:R3:W-:Y:S01]  /*0140*/  @!P0 STS [R12], RZ ;  /* 0x000000ff0c008388 */ /* 0x0007e20000000800 */
[----:B------:R-:W-:-:S03]  /*0150*/  NOP ;  /* 0x0000000000007918 */ /* 0x000fc60000000000 */
[----:B------:R3:W-:Y:S01]  /*0160*/  @!P2 STS [UR20+0x24], R6 ;  /* 0x00002406ff00a988 */ /* 0x0007e20008000814 */
[----:B-1----:R-:W-:-:S03]  /*0170*/  UIMAD UR4, UR5, UR4, UR37 ;  /* 0x00000004050472a4 */ /* 0x002fc6000f8e0225 */
[----:B------:R3:W-:Y:S01]  /*0180*/  @!P2 STS [UR20+0x20], R13 ;  /* 0x0000200dff00a988 */ /* 0x0007e20008000814 */
[----:B--2---:R-:W-:-:S04]  /*0190*/  UIMAD UR4, UR4, UR6, UR38 ;  /* 0x00000006040472a4 */ /* 0x004fc8000f8e0226 */
[----:B------:R-:W-:-:S03]  /*01a0*/  UIMAD UR5, UR4, 0x180, URZ ;  /* 0x00000180040578a4 */ /* 0x000fc6000f8e023f */
[----:B------:R-:W-:Y:S01]  /*01b0*/  UMOV UR4, URZ ;  /* 0x0000003f00047c82 */ /* 0x000fe20008000000 */
[----:B------:R-:W-:-:S04]  /*01c0*/  UIADD3 UR22, UP0, UR5, UR26, URZ ;  /* 0x0000001a05167290 */ /* 0x000fc8000ff1e03f */
[----:B------:R-:W-:Y:S01]  /*01d0*/  ULEA.HI.X.SX32 UR23, UR5, UR27, 0x1, UP0 ;  /* 0x0000001b05177291 */ /* 0x000fe200080f0e3f */
[----:B---3--:R-:W-:Y:S11]  /*01e0*/  @P2 BRA `(.L_x_1) ;  /* 0x0000000000182947 */ /* 0x008ff60003800000 */
[----:B------:R-:W1:Y:S01]  /*01f0*/  LDS R3, [UR20+0x8] ;  /* 0x00000814ff037984 */ /* 0x000e620008000800 */
[----:B------:R-:W2:Y:S01]  /*0200*/  LDC.64 R8, c[0x0][0x210] ;  /* 0x00008400ff087b82 */ /* 0x000ea20000000a00 */
[----:B------:R-:W-:Y:S02]  /*0210*/  IMAD.MOV.U32 R4, RZ, RZ, 0x70 ;  /* 0x00000070ff047424 */ /* 0x000fe400078e00ff */
[----:B--2---:R2:W-:Y:S03]  /*0220*/  STS.64 [UR20], R8 ;  /* 0x00000008ff007988 */ /* 0x0045e60008000a14 */
[----:B-1----:R-:W-:-:S05]  /*0230*/  LOP3.LUT R3, R3, 0x10, R4, 0xd8, !PT ;  /* 0x0000001003037812 */ /* 0x002fca00078ed804 */
[----:B------:R2:W-:Y:S02]  /*0240*/  STS [UR20+0x8], R3 ;  /* 0x00000803ff007988 */ /* 0x0005e40008000814 */
.L_x_1:
[----:B------:R-:W-:Y:S05]  /*0250*/  BSYNC B0 ;  /* 0x0000000000007941 */ /* 0x000fea0003800000 */
.L_x_0:
[----:B------:R-:W-:Y:S04]  /*0260*/  BSSY B0, `(.L_x_2) ;  /* 0x000000a000007945 */ /* 0x000fe80003800000 */
[----:B------:R-:W-:Y:S05]  /*0270*/  @P2 BRA `(.L_x_3) ;  /* 0x0000000000202947 */ /* 0x000fea0003800000 */
[----:B--2---:R-:W1:Y:S01]  /*0280*/  LDS R3, [UR20+0x34] ;  /* 0x00003414ff037984 */ /* 0x004e620008000800 */
[----:B------:R-:W-:Y:S02]  /*0290*/  IMAD.MOV.U32 R4, RZ, RZ, 0x3f000000 ;  /* 0x3f000000ff047424 */ /* 0x000fe400078e00ff */
[----:B------:R-:W-:Y:S01]  /*02a0*/  @!P2 IMAD.MOV.U32 R5, RZ, RZ, 0x7f ;  /* 0x0000007fff05a424 */ /* 0x000fe200078e00ff */
[----:B------:R-:W2:Y:S02]  /*02b0*/  @!P2 LDS R8, [UR20+0x38] ;  /* 0x00003814ff08a984 */ /* 0x000ea40008000800 */
[----:B-1----:R-:W-:Y:S02]  /*02c0*/  LOP3.LUT R3, R3, 0xff000000, R4, 0xb8, !PT ;  /* 0xff00000003037812 */ /* 0x002fe400078eb804 */
[----:B--2---:R-:W-:-:S03]  /*02d0*/  @!P2 LOP3.LUT R4, R8, 0xff, R5, 0xb8, !PT ;  /* 0x000000ff0804a812 */ /* 0x004fc600078eb805 */
[----:B------:R1:W-:Y:S04]  /*02e0*/  STS [UR20+0x34], R3 ;  /* 0x00003403ff007988 */ /* 0x0003e80008000814 */
[----:B------:R1:W-:Y:S02]  /*02f0*/  @!P2 STS [UR20+0x38], R4 ;  /* 0x00003804ff00a988 */ /* 0x0003e40008000814 */
.L_x_3:
[----:B------:R-:W-:Y:S05]  /*0300*/  BSYNC B0 ;  /* 0x0000000000007941 */ /* 0x000fea0003800000 */
.L_x_2:
[----:B------:R-:W-:Y:S04]  /*0310*/  BSSY B0, `(.L_x_4) ;  /* 0x000000e000007945 */ /* 0x000fe80003800000 */
[----:B------:R-:W-:Y:S05]  /*0320*/  @P2 BRA `(.L_x_5) ;  /* 0x0000000000302947 */ /* 0x000fea0003800000 */
[----:B-1----:R-:W1:Y:S01]  /*0330*/  LDS R4, [UR20+0x34] ;  /* 0x00003414ff047984 */ /* 0x002e620008000800 */
[----:B------:R-:W3:Y:S03]  /*0340*/  LDC.64 R10, c[0x0][0x238] ;  /* 0x00008e00ff0a7b82 */ /* 0x000ee60000000a00 */
[----:B--2---:R-:W2:Y:S01]  /*0350*/  LDS R3, [UR20+0x1c] ;  /* 0x00001c14ff037984 */ /* 0x004ea20008000800 */
[C---:B---3--:R-:W-:Y:S01]  /*0360*/  SHF.L.U64.HI R8, R10.reuse, 0x1, R11 ;  /* 0x000000010a087819 */ /* 0x048fe2000001020b */
[----:B------:R-:W-:-:S03]  /*0370*/  IMAD.SHL.U32 R5, R10, 0x2, RZ ;  /* 0x000000020a057824 */ /* 0x000fc600078e00ff */
[--C-:B------:R-:W-:Y:S02]  /*0380*/  SHF.R.U32.HI R10, RZ, 0x4, R8.reuse ;  /* 0x00000004ff0a7819 */ /* 0x100fe40000011608 */
[----:B------:R-:W-:-:S05]  /*0390*/  SHF.R.U64 R5, R5, 0x4, R8 ;  /* 0x0000000405057819 */ /* 0x000fca0000001208 */
[----:B------:R3:W-:Y:S01]  /*03a0*/  STS [UR20+0xc], R5 ;  /* 0x00000c05ff007988 */ /* 0x0007e20008000814 */
[----:B-1----:R-:W-:Y:S02]  /*03b0*/  LOP3.LUT R4, R4, 0x7, RZ, 0xb8, !PT ;  /* 0x0000000704047812 */ /* 0x002fe400078eb8ff */
[----:B--2---:R-:W-:-:S03]  /*03c0*/  LOP3.LUT R3, R3, 0xf, R10, 0xb8, !PT ;  /* 0x0000000f03037812 */ /* 0x004fc600078eb80a */
[----:B------:R3:W-:Y:S04]  /*03d0*/  STS [UR20+0x34], R4 ;  /* 0x00003404ff007988 */ /* 0x0007e80008000814 */
[----:B------:R3:W-:Y:S02]  /*03e0*/  STS [UR20+0x1c], R3 ;  /* 0x00001c03ff007988 */ /* 0x0007e40008000814 */
.L_x_5:
[----:B------:R-:W-:Y:S05]  /*03f0*/  BSYNC B0 ;  /* 0x0000000000007941 */ /* 0x000fea0003800000 */
.L_x_4:
[----:B------:R-:W-:Y:S04]  /*0400*/  BSSY B1, `(.L_x_6) ;  /* 0x000001a000017945 */ /* 0x000fe80003800000 */
[----:B------:R-:W-:Y:S04]  /*0410*/  BSSY B0, `(.L_x_7) ;  /* 0x0000015000007945 */ /* 0x000fe80003800000 */
[----:B------:R-:W-:Y:S05]  /*0420*/  @P2 BRA `(.L_x_8) ;  /* 0x0000000000202947 */ /* 0x000fea0003800000 */
[----:B-123--:R-:W1:Y:S02]  /*0430*/  LDS R3, [UR20+0x34] ;  /* 0x00003414ff037984 */ /* 0x00ee640008000800 */
[----:B-1----:R-:W-:-:S05]  /*0440*/  LOP3.LUT R3, R3, 0x38, RZ, 0xb8, !PT ;  /* 0x0000003803037812 */ /* 0x002fca00078eb8ff */
[----:B------:R1:W-:Y:S01]  /*0450*/  STS [UR20+0x34], R3 ;  /* 0x00003403ff007988 */ /* 0x0003e20008000814 */
[----:B------:R-:W-:Y:S05]  /*0460*/  @P2 BRA `(.L_x_9) ;  /* 0x0000000000202947 */ /* 0x000fea0003800000 */
[----:B-1----:R-:W1:Y:S01]  /*0470*/  LDS R3, [UR20+0x8] ;  /* 0x00000814ff037984 */ /* 0x002e620008000800 */
[----:B------:R-:W-:-:S05]  /*0480*/  IMAD.MOV.U32 R4, RZ, RZ, 0x780 ;  /* 0x00000780ff047424 */ /* 0x000fca00078e00ff */
[----:B-1----:R-:W-:-:S05]  /*0490*/  LOP3.LUT R3, R3, 0x300, R4, 0xd8, !PT ;  /* 0x0000030003037812 */ /* 0x002fca00078ed804 */
[----:B------:R4:W-:Y:S02]  /*04a0*/  STS [UR20+0x8], R3 ;  /* 0x00000803ff007988 */ /* 0x0009e40008000814 */
.L_x_8:
[----:B------:R-:W-:Y:S05]  /*04b0*/  @P2 BRA `(.L_x_10) ;  /* 0x0000000000282947 */ /* 0x000fea0003800000 */
[----:B-1234-:R-:W1:Y:S02]  /*04c0*/  LDS R3, [UR20+0x8] ;  /* 0x00000814ff037984 */ /* 0x01ee640008000800 */
[----:B-1----:R-:W-:-:S05]  /*04d0*/  LOP3.LUT R3, R3, 0x1800, RZ, 0xb8, !PT ;  /* 0x0000180003037812 */ /* 0x002fca00078eb8ff */
[----:B------:R2:W-:Y:S02]  /*04e0*/  STS [UR20+0x8], R3 ;  /* 0x00000803ff007988 */ /* 0x0005e40008000814 */
.L_x_9:
[----:B------:R-:W-:Y:S05]  /*04f0*/  @P2 BREAK B0 ;  /* 0x0000000000002942 */ /* 0x000fea0003800000 */
[----:B------:R-:W-:Y:S05]  /*0500*/  @P2 BRA `(.L_x_11) ;  /* 0x0000000000242947 */ /* 0x000fea0003800000 */
[----:B------:R-:W3:Y:S01]  /*0510*/  LDS R4, [UR20+0x8] ;  /* 0x00000814ff047984 */ /* 0x000ee20008000800 */
[----:B-12---:R-:W-:-:S05]  /*0520*/  IMAD.MOV.U32 R3, RZ, RZ, 0x6000 ;  /* 0x00006000ff037424 */ /* 0x006fca00078e00ff */
[----:B---3--:R-:W-:-:S04]  /*0530*/  LOP3.LUT R3, R4, 0x6000, R3, 0xd8, !PT ;  /* 0x0000600004037812 */ /* 0x008fc800078ed803 */
[----:B------:R-:W-:-:S05]  /*0540*/  LOP3.LUT R3, R3, 0x400000, RZ, 0xb8, !PT ;  /* 0x0040000003037812 */ /* 0x000fca00078eb8ff */
[----:B------:R5:W-:Y:S02]  /*0550*/  STS [UR20+0x8], R3 ;  /* 0x00000803ff007988 */ /* 0x000be40008000814 */
.L_x_10:
[----:B------:R-:W-:Y:S05]  /*0560*/  BSYNC B0 ;  /* 0x0000000000007941 */ /* 0x000fea0003800000 */
.L_x_7:
[----:B-12345:R-:W1:Y:S02]  /*0570*/  @!P2 LDS R3, [UR20+0x8] ;  /* 0x00000814ff03a984 */ /* 0x03ee640008000800 */
[----:B-1----:R-:W-:-:S05]  /*0580*/  @!P2 LOP3.LUT R3, R3, 0x8000, RZ, 0xb8, !PT ;  /* 0x000080000303a812 */ /* 0x002fca00078eb8ff */
[----:B------:R3:W-:Y:S02]  /*0590*/  @!P2 STS [UR20+0x8], R3 ;  /* 0x00000803ff00a988 */ /* 0x0007e40008000814 */
.L_x_11:
[----:B------:R-:W-:Y:S05]  /*05a0*/  BSYNC B1 ;  /* 0x0000000000017941 */ /* 0x000fea0003800000 */
.L_x_6:
[----:B------:R-:W-:Y:S05]  /*05b0*/  WARPSYNC.ALL ;  /* 0x0000000000007948 */ /* 0x000fea0003800000 */
[----:B------:R-:W4:Y:S02]  /*05c0*/  LDC R7, c[0x0][0x22c] ;  /* 0x00008b00ff077b82 */ /* 0x000f240000000800 */
[----:B----4-:R-:W-:Y:S01]  /*05d0*/  VIADD R7, R7, 0xffffffff ;  /* 0xffffffff07077836 */ /* 0x010fe20000000000 */
[----:B------:R-:W-:Y:S06]  /*05e0*/  @P0 BRA `(.L_x_12) ;  /* 0x0000000000280947 */ /* 0x000fec0003800000 */
[----:B-123--:R-:W1:Y:S01]  /*05f0*/  S2R R3, SR_LANEID ;  /* 0x0000000000037919 */ /* 0x00ee620000000000 */
[----:B------:R-:W-:Y:S05]  /*0600*/  WARPSYNC.ALL ;  /* 0x0000000000007948 */ /* 0x000fea0003800000 */
[----:B-1----:R-:W-:-:S05]  /*0610*/  IMAD.SHL.U32 R3, R3, 0x4, RZ ;  /* 0x0000000403037824 */ /* 0x002fca00078e00ff */
[----:B------:R-:W1:Y:S01]  /*0620*/  LDS R9, [R3+UR20] ;  /* 0x0000001403097984 */ /* 0x000e620008000800 */
[----:B------:R-:W-:-:S05]  /*0630*/  IADD3 R4, P1, R3, UR22, RZ ;  /* 0x0000001603047c10 */ /* 0x000fca000ff3e0ff */
[----:B------:R-:W-:-:S05]  /*0640*/  IMAD.X R5, RZ, RZ, UR23, P1 ;  /* 0x00000017ff057e24 */ /* 0x000fca00088e06ff */
[----:B-1----:R4:W5:Y:S01]  /*0650*/  ATOMG.E.EXCH.STRONG.GPU PT, RZ, [R4], R9 ;  /* 0x0000000904ff73a8 */ /* 0x00296200041ee100 */
[----:B------:R-:W-:-:S04]  /*0660*/  DEPBAR {5,4,3,2,1,0} ;  /* 0x0000003f0000791a */ /* 0x000fc80000000000 */
[----:B------:R4:W-:Y:S01]  /*0670*/  UTMACCTL.IV [UR22] ;  /* 0x00000000160079b9 */ /* 0x0009e20008000000 */
[----:B------:R-:W-:Y:S01]  /*0680*/  NOP ;  /* 0x0000000000007918 */ /* 0x000fe20000000000 */
.L_x_12:
[----:B------:R-:W-:Y:S05]  /*0690*/  @P0 BRA `(.L_x_13) ;  /* 0x00000000000c0947 */ /* 0x000fea0003800000 */
[----:B------:R0:W-:Y:S01]  /*06a0*/  UTMACMDFLUSH ;  /* 0x00000000000079b7 */ /* 0x0001e20000000000 */
[----:B------:R-:W-:Y:S05]  /*06b0*/  @P0 BRA `(.L_x_13) ;  /* 0x0000000000040947 */ /* 0x000fea0003800000 */
[----:B------:R-:W-:-:S04]  /*06c0*/  DEPBAR.LE SB0, 0x0 ;  /* 0x000080000000791a */ /* 0x000fc80000000000 */
.L_x_13:
[----:B------:R-:W-:Y:S05]  /*06d0*/  WARPSYNC.ALL ;  /* 0x0000000000007948 */ /* 0x000fea0003800000 */
[----:B-----5:R-:W-:Y:S06]  /*06e0*/  BAR.SYNC.DEFER_BLOCKING 0x0 ;  /* 0x0000000000007b1d */ /* 0x020fec0000010000 */
[----:B------:R-:W-:Y:S02]  /*06f0*/  BSSY B1, `(.L_x_14) ;  /* 0x000000b000017945 */ /* 0x000fe40003800000 */
[----:B------:R-:W-:Y:S06]  /*0700*/  BAR.SYNC.DEFER_BLOCKING 0x0 ;  /* 0x0000000000007b1d */ /* 0x000fec0000010000 */
[----:B------:R5:W-:Y:S01]  /*0710*/  @!P0 STS [R12], RZ ;  /* 0x000000ff0c008388 */ /* 0x000be20000000800 */
[----:B------:R-:W-:Y:S01]  /*0720*/  NOP ;  /* 0x0000000000007918 */ /* 0x000fe20000000000 */
[----:B------:R-:W-:Y:S05]  /*0730*/  @P2 BRA `(.L_x_15) ;  /* 0x0000000000182947 */ /* 0x000fea0003800000 */
[----:B-123--:R-:W1:Y:S01]  /*0740*/  LDS R3, [UR20+0x8] ;  /* 0x00000814ff037984 */ /* 0x00ee620008000800 */
[----:B----4-:R-:W2:Y:S01]  /*0750*/  LDC.64 R8, c[0x0][0x218] ;  /* 0x00008600ff087b82 */ /* 0x010ea20000000a00 */
[----:B------:R-:W-:Y:S02]  /*0760*/  IMAD.MOV.U32 R4, RZ, RZ, 0x70 ;  /* 0x00000070ff047424 */ /* 0x000fe400078e00ff */
[----:B--2---:R2:W-:Y:S03]  /*0770*/  STS.64 [UR20], R8 ;  /* 0x00000008ff007988 */ /* 0x0045e60008000a14 */
[----:B-1----:R-:W-:-:S05]  /*0780*/  LOP3.LUT R3, R3, 0x10, R4, 0xd8, !PT ;  /* 0x0000001003037812 */ /* 0x002fca00078ed804 */
[----:B------:R2:W-:Y:S02]  /*0790*/  STS [UR20+0x8], R3 ;  /* 0x00000803ff007988 */ /* 0x0005e40008000814 */
.L_x_15:
[----:B----4-:R-:W-:Y:S05]  /*07a0*/  BSYNC B1 ;  /* 0x0000000000017941 */ /* 0x010fea0003800000 */
.L_x_14:
[----:B------:R-:W-:Y:S04]  /*07b0*/  BSSY B1, `(.L_x_16) ;  /* 0x000000a000017945 */ /* 0x000fe80003800000 */
[----:B------:R-:W-:Y:S05]  /*07c0*/  @P2 BRA `(.L_x_17) ;  /* 0x0000000000202947 */ /* 0x000fea0003800000 */
[----:B-123--:R-:W1:Y:S01]  /*07d0*/  LDS R3, [UR20+0x34] ;  /* 0x00003414ff037984 */ /* 0x00ee620008000800 */
[----:B------:R-:W-:Y:S02]  /*07e0*/  IMAD.MOV.U32 R8, RZ, RZ, 0x3f000000 ;  /* 0x3f000000ff087424 */ /* 0x000fe400078e00ff */
[----:B------:R-:W-:Y:S01]  /*07f0*/  @!P2 IMAD.MOV.U32 R4, RZ, RZ, 0x3f ;  /* 0x0000003fff04a424 */ /* 0x000fe200078e00ff */
[----:B------:R-:W2:Y:S02]  /*0800*/  @!P2 LDS R5, [UR20+0x38] ;  /* 0x00003814ff05a984 */ /* 0x000ea40008000800 */
[----:B-1----:R-:W-:Y:S02]  /*0810*/  LOP3.LUT R3, R3, 0xff000000, R8, 0xb8, !PT ;  /* 0xff00000003037812 */ /* 0x002fe400078eb808 */
[----:B--2---:R-:W-:-:S03]  /*0820*/  @!P2 LOP3.LUT R4, R5, 0xff, R4, 0xb8, !PT ;  /* 0x000000ff0504a812 */ /* 0x004fc600078eb804 */
[----:B------:R4:W-:Y:S04]  /*0830*/  STS [UR20+0x34], R3 ;  /* 0x00003403ff007988 */ /* 0x0009e80008000814 */
[----:B------:R4:W-:Y:S02]  /*0840*/  @!P2 STS [UR20+0x38], R4 ;  /* 0x00003804ff00a988 */ /* 0x0009e40008000814 */
.L_x_17:
[----:B------:R-:W-:Y:S05]  /*0850*/  BSYNC B1 ;  /* 0x0000000000017941 */ /* 0x000fea0003800000 */
.L_x_16:
[----:B------:R-:W-:Y:S04]  /*0860*/  BSSY B1, `(.L_x_18) ;  /* 0x0000004000017945 */ /* 0x000fe80003800000 */
[----:B------:R-:W-:Y:S05]  /*0870*/  @P2 BRA `(.L_x_19) ;  /* 0x0000000000082947 */ /* 0x000fea0003800000 */
[----:B------:R1:W-:Y:S04]  /*0880*/  STS [UR20+0x24], R13 ;  /* 0x0000240dff007988 */ /* 0x0003e80008000814 */
[----:B------:R1:W-:Y:S02]  /*0890*/  STS [UR20+0x20], R7 ;  /* 0x00002007ff007988 */ /* 0x0003e40008000814 */
.L_x_19:
[----:B------:R-:W-:Y:S05]  /*08a0*/  BSYNC B1 ;  /* 0x0000000000017941 */ /* 0x000fea0003800000 */
.L_x_18:
[----:B------:R-:W-:Y:S04]  /*08b0*/  BSSY B1, `(.L_x_20) ;  /* 0x000000e000017945 */ /* 0x000fe80003800000 */
[----:B------:R-:W-:Y:S05]  /*08c0*/  @P2 BRA `(.L_x_21) ;  /* 0x0000000000302947 */ /* 0x000fea0003800000 */
[----:B----4-:R-:W4:Y:S01]  /*08d0*/  LDS R4, [UR20+0x34] ;  /* 0x00003414ff047984 */ /* 0x010f220008000800 */
[----:B------:R-:W4:Y:S03]  /*08e0*/  LDC.64 R10, c[0x0][0x240] ;  /* 0x00009000ff0a7b82 */ /* 0x000f260000000a00 */
[----:B-123--:R-:W1:Y:S01]  /*08f0*/  LDS R3, [UR20+0x1c] ;  /* 0x00001c14ff037984 */ /* 0x00ee620008000800 */
[C---:B----4-:R-:W-:Y:S01]  /*0900*/  SHF.L.U64.HI R8, R10.reuse, 0x1, R11 ;  /* 0x000000010a087819 */ /* 0x050fe2000001020b */
[----:B------:R-:W-:-:S03]  /*0910*/  IMAD.SHL.U32 R5, R10, 0x2, RZ ;  /* 0x000000020a057824 */ /* 0x000fc600078e00ff */
[--C-:B------:R-:W-:Y:S02]  /*0920*/  SHF.R.U32.HI R10, RZ, 0x4, R8.reuse ;  /* 0x00000004ff0a7819 */ /* 0x100fe40000011608 */
[----:B------:R-:W-:-:S05]  /*0930*/  SHF.R.U64 R5, R5, 0x4, R8 ;  /* 0x0000000405057819 */ /* 0x000fca0000001208 */
[----:B------:R2:W-:Y:S01]  /*0940*/  STS [UR20+0xc], R5 ;  /* 0x00000c05ff007988 */ /* 0x0005e20008000814 */
[----:B------:R-:W-:Y:S02]  /*0950*/  LOP3.LUT R4, R4, 0x7, RZ, 0xb8, !PT ;  /* 0x0000000704047812 */ /* 0x000fe400078eb8ff */
[----:B-1----:R-:W-:-:S03]  /*0960*/  LOP3.LUT R3, R3, 0xf, R10, 0xb8, !PT ;  /* 0x0000000f03037812 */ /* 0x002fc600078eb80a */
[----:B------:R2:W-:Y:S04]  /*0970*/  STS [UR20+0x34], R4 ;  /* 0x00003404ff007988 */ /* 0x0005e80008000814 */
[----:B------:R2:W-:Y:S02]  /*0980*/  STS [UR20+0x1c], R3 ;  /* 0x00001c03ff007988 */ /* 0x0005e40008000814 */
.L_x_21:
[----:B------:R-:W-:Y:S05]  /*0990*/  BSYNC B1 ;  /* 0x0000000000017941 */ /* 0x000fea0003800000 */
.L_x_20:
[----:B------:R-:W-:Y:S04]  /*09a0*/  BSSY B2, `(.L_x_22) ;  /* 0x000001a000027945 */ /* 0x000fe80003800000 */
[----:B------:R-:W-:Y:S04]  /*09b0*/  BSSY B1, `(.L_x_23) ;  /* 0x0000015000017945 */ /* 0x000fe80003800000 */
[----:B------:R-:W-:Y:S05]  /*09c0*/  @P2 BRA `(.L_x_24) ;  /* 0x0000000000202947 */ /* 0x000fea0003800000 */
[----:B-1234-:R-:W1:Y:S02]  /*09d0*/  LDS R3, [UR20+0x34] ;  /* 0x00003414ff037984 */ /* 0x01ee640008000800 */
[----:B-1----:R-:W-:-:S05]  /*09e0*/  LOP3.LUT R3, R3, 0x38, RZ, 0xb8, !PT ;  /* 0x0000003803037812 */ /* 0x002fca00078eb8ff */
[----:B------:R1:W-:Y:S01]  /*09f0*/  STS [UR20+0x34], R3 ;  /* 0x00003403ff007988 */ /* 0x0003e20008000814 */
[----:B------:R-:W-:Y:S05]  /*0a00*/  @P2 BRA `(.L_x_25) ;  /* 0x0000000000202947 */ /* 0x000fea0003800000 */
[----:B-1----:R-:W1:Y:S01]  /*0a10*/  LDS R3, [UR20+0x8] ;  /* 0x00000814ff037984 */ /* 0x002e620008000800 */
[----:B------:R-:W-:-:S05]  /*0a20*/  IMAD.MOV.U32 R4, RZ, RZ, 0x780 ;  /* 0x00000780ff047424 */ /* 0x000fca00078e00ff */
[----:B-1----:R-:W-:-:S05]  /*0a30*/  LOP3.LUT R3, R3, 0x300, R4, 0xd8, !PT ;  /* 0x0000030003037812 */ /* 0x002fca00078ed804 */
[----:B------:R1:W-:Y:S02]  /*0a40*/  STS [UR20+0x8], R3 ;  /* 0x00000803ff007988 */ /* 0x0003e40008000814 */
.L_x_24:
[----:B------:R-:W-:Y:S05]  /*0a50*/  @P2 BRA `(.L_x_26) ;  /* 0x0000000000282947 */ /* 0x000fea0003800000 */
[----:B-1234-:R-:W1:Y:S02]  /*0a60*/  LDS R3, [UR20+0x8] ;  /* 0x00000814ff037984 */ /* 0x01ee640008000800 */
[----:B-1----:R-:W-:-:S05]  /*0a70*/  LOP3.LUT R3, R3, 0x1800, RZ, 0xb8, !PT ;  /* 0x0000180003037812 */ /* 0x002fca00078eb8ff */
[----:B------:R2:W-:Y:S02]  /*0a80*/  STS [UR20+0x8], R3 ;  /* 0x00000803ff007988 */ /* 0x0005e40008000814 */
.L_x_25:
[----:B------:R-:W-:Y:S05]  /*0a90*/  @P2 BREAK B1 ;  /* 0x0000000000012942 */ /* 0x000fea0003800000 */
[----:B------:R-:W-:Y:S05]  /*0aa0*/  @P2 BRA `(.L_x_27) ;  /* 0x0000000000242947 */ /* 0x000fea0003800000 */
[----:B-12---:R-:W1:Y:S01]  /*0ab0*/  LDS R3, [UR20+0x8] ;  /* 0x00000814ff037984 */ /* 0x006e620008000800 */
[----:B------:R-:W-:-:S05]  /*0ac0*/  IMAD.MOV.U32 R4, RZ, RZ, 0x6000 ;  /* 0x00006000ff047424 */ /* 0x000fca00078e00ff */
[----:B-1----:R-:W-:-:S04]  /*0ad0*/  LOP3.LUT R3, R3, 0x6000, R4, 0xd8, !PT ;  /* 0x0000600003037812 */ /* 0x002fc800078ed804 */
[----:B------:R-:W-:-:S05]  /*0ae0*/  LOP3.LUT R3, R3, 0x400000, RZ, 0xb8, !PT ;  /* 0x0040000003037812 */ /* 0x000fca00078eb8ff */
[----:B------:R1:W-:Y:S02]  /*0af0*/  STS [UR20+0x8], R3 ;  /* 0x00000803ff007988 */ /* 0x0003e40008000814 */
.L_x_26:
[----:B------:R-:W-:Y:S05]  /*0b00*/  BSYNC B1 ;  /* 0x0000000000017941 */ /* 0x000fea0003800000 */
.L_x_23:
[----:B-1234-:R-:W1:Y:S02]  /*0b10*/  @!P2 LDS R3, [UR20+0x8] ;  /* 0x00000814ff03a984 */ /* 0x01ee640008000800 */
[----:B-1----:R-:W-:-:S05]  /*0b20*/  @!P2 LOP3.LUT R3, R3, 0x8000, RZ, 0xb8, !PT ;  /* 0x000080000303a812 */ /* 0x002fca00078eb8ff */
[----:B------:R3:W-:Y:S02]  /*0b30*/  @!P2 STS [UR20+0x8], R3 ;  /* 0x00000803ff00a988 */ /* 0x0007e40008000814 */
.L_x_27:
[----:B------:R-:W-:Y:S05]  /*0b40*/  BSYNC B2 ;  /* 0x0000000000027941 */ /* 0x000fea0003800000 */
.L_x_22:
[----:B------:R-:W-:Y:S05]  /*0b50*/  WARPSYNC.ALL ;  /* 0x0000000000007948 */ /* 0x000fea0003800000 */
[----:B------:R-:W-:-:S04]  /*0b60*/  UIADD3 UR25, UR5, 0x80, URZ ;  /* 0x0000008005197890 */ /* 0x000fc8000fffe03f */
[----:B------:R-:W-:-:S04]  /*0b70*/  UIADD3 UR24, UP0, UR25, UR26, URZ ;  /* 0x0000001a19187290 */ /* 0x000fc8000ff1e03f */
[----:B------:R-:W-:Y:S01]  /*0b80*/  ULEA.HI.X.SX32 UR25, UR25, UR27, 0x1, UP0 ;  /* 0x0000001b19197291 */ /* 0x000fe200080f0e3f */
[----:B------:R-:W-:Y:S11]  /*0b90*/  @P0 BRA `(.L_x_28) ;  /* 0x0000000000280947 */ /* 0x000ff60003800000 */
[----:B-123--:R-:W1:Y:S01]  /*0ba0*/  S2R R3, SR_LANEID ;  /* 0x0000000000037919 */ /* 0x00ee620000000000 */
[----:B------:R-:W-:Y:S05]  /*0bb0*/  WARPSYNC.ALL ;  /* 0x0000000000007948 */ /* 0x000fea0003800000 */
[----:B-1----:R-:W-:-:S05]  /*0bc0*/  IMAD.SHL.U32 R8, R3, 0x4, RZ ;  /* 0x0000000403087824 */ /* 0x002fca00078e00ff */
[----:B------:R-:W1:Y:S01]  /*0bd0*/  LDS R3, [R8+UR20] ;  /* 0x0000001408037984 */ /* 0x000e620008000800 */
[----:B------:R-:W-:-:S05]  /*0be0*/  IADD3 R4, P1, R8, UR24, RZ ;  /* 0x0000001808047c10 */ /* 0x000fca000ff3e0ff */
[----:B------:R-:W-:-:S05]  /*0bf0*/  IMAD.X R5, RZ, RZ, UR25, P1 ;  /* 0x00000019ff057e24 */ /* 0x000fca00088e06ff */
[----:B-1----:R4:W2:Y:S01]  /*0c00*/  ATOMG.E.EXCH.STRONG.GPU PT, RZ, [R4], R3 ;  /* 0x0000000304ff73a8 */ /* 0x0028a200041ee100 */
[----:B------:R-:W-:-:S04]  /*0c10*/  DEPBAR {5,4,3,2,1,0} ;  /* 0x0000003f0000791a */ /* 0x000fc80000000000 */
[----:B------:R4:W-:Y:S01]  /*0c20*/  UTMACCTL.IV [UR24] ;  /* 0x00000000180079b9 */ /* 0x0009e20008000000 */
[----:B------:R-:W-:Y:S01]  /*0c30*/  NOP ;  /* 0x0000000000007918 */ /* 0x000fe20000000000 */
.L_x_28:
[----:B------:R-:W-:Y:S05]  /*0c40*/  @P0 BRA `(.L_x_29) ;  /* 0x00000000000c0947 */ /* 0x000fea0003800000 */
[----:B------:R0:W-:Y:S01]  /*0c50*/  UTMACMDFLUSH ;  /* 0x00000000000079b7 */ /* 0x0001e20000000000 */
[----:B------:R-:W-:Y:S05]  /*0c60*/  @P0 BRA `(.L_x_29) ;  /* 0x0000000000040947 */ /* 0x000fea0003800000 */
[----:B------:R-:W-:-:S04]  /*0c70*/  DEPBAR.LE SB0, 0x0 ;  /* 0x000080000000791a */ /* 0x000fc80000000000 */
.L_x_29:
[----:B------:R-:W-:Y:S05]  /*0c80*/  WARPSYNC.ALL ;  /* 0x0000000000007948 */ /* 0x000fea0003800000 */
[----:B--2---:R-:W-:Y:S06]  /*0c90*/  BAR.SYNC.DEFER_BLOCKING 0x0 ;  /* 0x0000000000007b1d */ /* 0x004fec0000010000 */
[----:B------:R-:W-:Y:S02]  /*0ca0*/  BSSY B2, `(.L_x_30) ;  /* 0x000000b000027945 */ /* 0x000fe40003800000 */
[----:B------:R-:W-:Y:S06]  /*0cb0*/  BAR.SYNC.DEFER_BLOCKING 0x0 ;  /* 0x0000000000007b1d */ /* 0x000fec0000010000 */
[----:B------:R2:W-:Y:S01]  /*0cc0*/  @!P0 STS [R12], RZ ;  /* 0x000000ff0c008388 */ /* 0x0005e20000000800 */
[----:B------:R-:W-:Y:S01]  /*0cd0*/  NOP ;  /* 0x0000000000007918 */ /* 0x000fe20000000000 */
[----:B------:R-:W-:Y:S05]  /*0ce0*/  @P2 BRA `(.L_x_31) ;  /* 0x0000000000182947 */ /* 0x000fea0003800000 */
[----:B-1-34-:R-:W1:Y:S01]  /*0cf0*/  LDS R3, [UR20+0x8] ;  /* 0x00000814ff037984 */ /* 0x01ae620008000800 */
[----:B------:R-:W3:Y:S01]  /*0d00*/  LDC.64 R8, c[0x0][0x220] ;  /* 0x00008800ff087b82 */ /* 0x000ee20000000a00 */
[----:B------:R-:W-:Y:S02]  /*0d10*/  IMAD.MOV.U32 R4, RZ, RZ, 0x70 ;  /* 0x00000070ff047424 */ /* 0x000fe400078e00ff */
[----:B---3--:R3:W-:Y:S03]  /*0d20*/  STS.64 [UR20], R8 ;  /* 0x00000008ff007988 */ /* 0x0087e60008000a14 */
[----:B-1----:R-:W-:-:S05]  /*0d30*/  LOP3.LUT R3, R3, 0x10, R4, 0xd8, !PT ;  /* 0x0000001003037812 */ /* 0x002fca00078ed804 */
[----:B------:R3:W-:Y:S02]  /*0d40*/  STS [UR20+0x8], R3 ;  /* 0x00000803ff007988 */ /* 0x0007e40008000814 */
.L_x_31:
[----:B----4-:R-:W-:Y:S05]  /*0d50*/  BSYNC B2 ;  /* 0x0000000000027941 */ /* 0x010fea0003800000 */
.L_x_30:
[----:B------:R-:W-:Y:S04]  /*0d60*/  BSSY B3, `(.L_x_32) ;  /* 0x0000011000037945 */ /* 0x000fe80003800000 */
[----:B------:R-:W-:Y:S04]  /*0d70*/  BSSY B2, `(.L_x_33) ;  /* 0x000000e000027945 */ /* 0x000fe80003800000 */
[----:B------:R-:W-:Y:S05]  /*0d80*/  @P2 BRA `(.L_x_34) ;  /* 0x0000000000242947 */ /* 0x000fea0003800000 */
[----:B-1-3--:R-:W1:Y:S01]  /*0d90*/  LDS R3, [UR20+0x34] ;  /* 0x00003414ff037984 */ /* 0x00ae620008000800 */
[----:B------:R-:W-:-:S05]  /*0da0*/  IMAD.MOV.U32 R4, RZ, RZ, 0x3f000000 ;  /* 0x3f000000ff047424 */ /* 0x000fca00078e00ff */
[----:B-1----:R-:W-:-:S05]  /*0db0*/  LOP3.LUT R3, R3, 0xff000000, R4, 0xb8, !PT ;  /* 0xff00000003037812 */ /* 0x002fca00078eb804 */
[----:B------:R1:W-:Y:S01]  /*0dc0*/  STS [UR20+0x34], R3 ;  /* 0x00003403ff007988 */ /* 0x0003e20008000814 */
[----:B------:R-:W-:Y:S05]  /*0dd0*/  @P2 BRA `(.L_x_35) ;  /* 0x00000000001c2947 */ /* 0x000fea0003800000 */
[----:B-1----:R-:W1:Y:S01]  /*0de0*/  LDS R3, [UR20+0x38] ;  /* 0x00003814ff037984 */ /* 0x002e620008000800 */
[----:B------:R-:W-:-:S05]  /*0df0*/  IMAD.MOV.U32 R4, RZ, RZ, 0x7f ;  /* 0x0000007fff047424 */ /* 0x000fca00078e00ff */
[----:B-1----:R-:W-:-:S05]  /*0e00*/  LOP3.LUT R3, R3, 0xff, R4, 0xb8, !PT ;  /* 0x000000ff03037812 */ /* 0x002fca00078eb804 */
[----:B------:R4:W-:Y:S02]  /*0e10*/  STS [UR20+0x38], R3 ;  /* 0x00003803ff007988 */ /* 0x0009e40008000814 */
.L_x_34:
[----:B------:R-:W-:Y:S05]  /*0e20*/  @P2 BREAK B2 ;  /* 0x0000000000022942 */ /* 0x000fea0003800000 */
[----:B------:R-:W-:Y:S05]  /*0e30*/  @P2 BRA `(.L_x_36) ;  /* 0x00000000000c2947 */ /* 0x000fea0003800000 */
[----:B------:R1:W-:Y:S02]  /*0e40*/  STS [UR20+0x20], R7 ;  /* 0x00002007ff007988 */ /* 0x0003e40008000814 */
.L_x_35:
[----:B------:R-:W-:Y:S05]  /*0e50*/  BSYNC B2 ;  /* 0x0000000000027941 */ /* 0x000fea0003800000 */
.L_x_33:
[----:B------:R1:W-:Y:S02]  /*0e60*/  @!P2 STS [UR20+0x24], R6 ;  /* 0x00002406ff00a988 */ /* 0x0003e40008000814 */
.L_x_36:
[----:B------:R-:W-:Y:S05]  /*0e70*/  BSYNC B3 ;  /* 0x0000000000037941 */ /* 0x000fea0003800000 */
.L_x_32:
[----:B------:R-:W-:Y:S05]  /*0e80*/  WARPSYNC.ALL ;  /* 0x0000000000007948 */ /* 0x000fea0003800000 */
[----:B------:R-:W-:Y:S04]  /*0e90*/  BSSY B3, `(.L_x_37) ;  /* 0x000000e000037945 */ /* 0x000fe80003800000 */
[----:B------:R-:W-:Y:S05]  /*0ea0*/  @P2 BRA `(.L_x_38) ;  /* 0x0000000000302947 */ /* 0x000fea0003800000 */
[----:B------:R-:W5:Y:S01]  /*0eb0*/  LDS R4, [UR20+0x34] ;  /* 0x00003414ff047984 */ /* 0x000f620008000800 */
[----:B---3--:R-:W3:Y:S03]  /*0ec0*/  LDC.64 R8, c[0x0][0x248] ;  /* 0x00009200ff087b82 */ /* 0x008ee60000000a00 */
[----:B-1--4-:R-:W1:Y:S01]  /*0ed0*/  LDS R3, [UR20+0x1c] ;  /* 0x00001c14ff037984 */ /* 0x012e620008000800 */
[C---:B---3--:R-:W-:Y:S01]  /*0ee0*/  SHF.L.U64.HI R6, R8.reuse, 0x1, R9 ;  /* 0x0000000108067819 */ /* 0x048fe20000010209 */
[----:B------:R-:W-:-:S03]  /*0ef0*/  IMAD.SHL.U32 R5, R8, 0x2, RZ ;  /* 0x0000000208057824 */ /* 0x000fc600078e00ff */
[--C-:B------:R-:W-:Y:S02]  /*0f00*/  SHF.R.U32.HI R8, RZ, 0x4, R6.reuse ;  /* 0x00000004ff087819 */ /* 0x100fe40000011606 */
[----:B------:R-:W-:-:S05]  /*0f10*/  SHF.R.U64 R5, R5, 0x4, R6 ;  /* 0x0000000405057819 */ /* 0x000fca0000001206 */
[----:B------:R3:W-:Y:S01]  /*0f20*/  STS [UR20+0xc], R5 ;  /* 0x00000c05ff007988 */ /* 0x0007e20008000814 */
[----:B-----5:R-:W-:Y:S02]  /*0f30*/  LOP3.LUT R4, R4, 0x7, RZ, 0xb8, !PT ;  /* 0x0000000704047812 */ /* 0x020fe400078eb8ff */
[----:B-1----:R-:W-:-:S03]  /*0f40*/  LOP3.LUT R3, R3, 0xf, R8, 0xb8, !PT ;  /* 0x0000000f03037812 */ /* 0x002fc600078eb808 */
[----:B------:R3:W-:Y:S04]  /*0f50*/  STS [UR20+0x34], R4 ;  /* 0x00003404ff007988 */ /* 0x0007e80008000814 */
[----:B------:R3:W-:Y:S02]  /*0f60*/  STS [UR20+0x1c], R3 ;  /* 0x00001c03ff007988 */ /* 0x0007e40008000814 */
.L_x_38:
[----:B------:R-:W-:Y:S05]  /*0f70*/  BSYNC B3 ;  /* 0x0000000000037941 */ /* 0x000fea0003800000 */
.L_x_37:
[----:B------:R-:W-:Y:S04]  /*0f80*/  BSSY B3, `(.L_x_39) ;  /* 0x000001a000037945 */ /* 0x000fe80003800000 */
[----:B------:R-:W-:Y:S04]  /*0f90*/  BSSY B4, `(.L_x_40) ;  /* 0x0000015000047945 */ /* 0x000fe80003800000 */
[----:B------:R-:W-:Y:S05]  /*0fa0*/  @P2 BRA `(.L_x_41) ;  /* 0x0000000000202947 */ /* 0x000fea0003800000 */
[----:B-1-34-:R-:W1:Y:S02]  /*0fb0*/  LDS R3, [UR20+0x34] ;  /* 0x00003414ff037984 */ /* 0x01ae640008000800 */
[----:B-1----:R-:W-:-:S05]  /*0fc0*/  LOP3.LUT R3, R3, 0x38, RZ, 0xb8, !PT ;  /* 0x0000003803037812 */ /* 0x002fca00078eb8ff */
[----:B------:R1:W-:Y:S01]  /*0fd0*/  STS [UR20+0x34], R3 ;  /* 0x00003403ff007988 */ /* 0x0003e20008000814 */
[----:B------:R-:W-:Y:S05]  /*0fe0*/  @P2 BRA `(.L_x_42) ;  /* 0x0000000000202947 */ /* 0x000fea0003800000 */
[----:B-1----:R-:W1:Y:S01]  /*0ff0*/  LDS R3, [UR20+0x8] ;  /* 0x00000814ff037984 */ /* 0x002e620008000800 */
[----:B------:R-:W-:-:S05]  /*1000*/  IMAD.MOV.U32 R4, RZ, RZ, 0x780 ;  /* 0x00000780ff047424 */ /* 0x000fca00078e00ff */
[----:B-1----:R-:W-:-:S05]  /*1010*/  LOP3.LUT R3, R3, 0x300, R4, 0xd8, !PT ;  /* 0x0000030003037812 */ /* 0x002fca00078ed804 */
[----:B------:R1:W-:Y:S02]  /*1020*/  STS [UR20+0x8], R3 ;  /* 0x00000803ff007988 */ /* 0x0003e40008000814 */
.L_x_41:
[----:B------:R-:W-:Y:S05]  /*1030*/  @P2 BRA `(.L_x_43) ;  /* 0x0000000000282947 */ /* 0x000fea0003800000 */
[----:B-1-34-:R-:W1:Y:S02]  /*1040*/  LDS R3, [UR20+0x8] ;  /* 0x00000814ff037984 */ /* 0x01ae640008000800 */
[----:B-1----:R-:W-:-:S05]  /*1050*/  LOP3.LUT R3, R3, 0x1800, RZ, 0xb8, !PT ;  /* 0x0000180003037812 */ /* 0x002fca00078eb8ff */
[----:B------:R3:W-:Y:S02]  /*1060*/  STS [UR20+0x8], R3 ;  /* 0x00000803ff007988 */ /* 0x0007e40008000814 */
.L_x_42:
[----:B------:R-:W-:Y:S05]  /*1070*/  @P2 BREAK B4 ;  /* 0x0000000000042942 */ /* 0x000fea0003800000 */
[----:B------:R-:W-:Y:S05]  /*1080*/  @P2 BRA `(.L_x_44) ;  /* 0x0000000000242947 */ /* 0x000fea0003800000 */
[----:B-1-3--:R-:W1:Y:S01]  /*1090*/  LDS R3, [UR20+0x8] ;  /* 0x00000814ff037984 */ /* 0x00ae620008000800 */
[----:B------:R-:W-:-:S05]  /*10a0*/  IMAD.MOV.U32 R4, RZ, RZ, 0x6000 ;  /* 0x00006000ff047424 */ /* 0x000fca00078e00ff */
[----:B-1----:R-:W-:-:S04]  /*10b0*/  LOP3.LUT R3, R3, 0x6000, R4, 0xd8, !PT ;  /* 0x0000600003037812 */ /* 0x002fc800078ed804 */
[----:B------:R-:W-:-:S05]  /*10c0*/  LOP3.LUT R3, R3, 0x400000, RZ, 0xb8, !PT ;  /* 0x0040000003037812 */ /* 0x000fca00078eb8ff */
[----:B------:R1:W-:Y:S02]  /*10d0*/  STS [UR20+0x8], R3 ;  /* 0x00000803ff007988 */ /* 0x0003e40008000814 */
.L_x_43:
[----:B------:R-:W-:Y:S05]  /*10e0*/  BSYNC B4 ;  /* 0x0000000000047941 */ /* 0x000fea0003800000 */
.L_x_40:
[----:B-1-34-:R-:W1:Y:S02]  /*10f0*/  @!P2 LDS R3, [UR20+0x8] ;  /* 0x00000814ff03a984 */ /* 0x01ae640008000800 */
[----:B-1----:R-:W-:-:S05]  /*1100*/  @!P2 LOP3.LUT R3, R3, 0x8000, RZ, 0xb8, !PT ;  /* 0x000080000303a812 */ /* 0x002fca00078eb8ff */
[----:B------:R4:W-:Y:S02]  /*1110*/  @!P2 STS [UR20+0x8], R3 ;  /* 0x00000803ff00a988 */ /* 0x0009e40008000814 */
.L_x_44:
[----:B------:R-:W-:Y:S05]  /*1120*/  BSYNC B3 ;  /* 0x0000000000037941 */ /* 0x000fea0003800000 */
.L_x_39:
[----:B------:R-:W-:Y:S05]  /*1130*/  WARPSYNC.ALL ;  /* 0x0000000000007948 */ /* 0x000fea0003800000 */
[----:B------:R-:W-:Y:S01]  /*1140*/  UIADD3 UR5, UR5, 0x100, URZ ;  /* 0x0000010005057890 */ /* 0x000fe2000fffe03f */
[----:B------:R-:W-:Y:S01]  /*1150*/  ISETP.GE.AND P1, PT, R14, 0x1, PT ;  /* 0x000000010e00780c */ /* 0x000fe20003f26270 */
[----:B------:R-:W-:Y:S01]  /*1160*/  IMAD.MOV.U32 R88, RZ, RZ, RZ ;  /* 0x000000ffff587224 */ /* 0x000fe200078e00ff */
[----:B------:R-:W-:Y:S01]  /*1170*/  SHF.R.U32.HI R7, RZ, 0x5, R0 ;  /* 0x00000005ff077819 */ /* 0x000fe20000011600 */
[----:B------:R-:W-:-:S04]  /*1180*/  UIADD3 UR26, UP0, UR5, UR26, URZ ;  /* 0x0000001a051a7290 */ /* 0x000fc8000ff1e03f */
[----:B------:R-:W-:Y:S01]  /*1190*/  ULEA.HI.X.SX32 UR27, UR5, UR27, 0x1, UP0 ;  /* 0x0000001b051b7291 */ /* 0x000fe200080f0e3f */
[----:B------:R-:W-:Y:S11]  /*11a0*/  @P0 BRA `(.L_x_45) ;  /* 0x0000000000280947 */ /* 0x000ff60003800000 */
[----:B-1-34-:R-:W1:Y:S01]  /*11b0*/  S2R R3, SR_LANEID ;  /* 0x0000000000037919 */ /* 0x01ae620000000000 */
[----:B------:R-:W-:Y:S05]  /*11c0*/  WARPSYNC.ALL ;  /* 0x0000000000007948 */ /* 0x000fea0003800000 */
[----:B-1----:R-:W-:-:S05]  /*11d0*/  IMAD.SHL.U32 R6, R3, 0x4, RZ ;  /* 0x0000000403067824 */ /* 0x002fca00078e00ff */
[----:B------:R-:W1:Y:S01]  /*11e0*/  LDS R3, [R6+UR20] ;  /* 0x0000001406037984 */ /* 0x000e620008000800 */
[----:B------:R-:W-:-:S05]  /*11f0*/  IADD3 R4, P3, R6, UR26, RZ ;  /* 0x0000001a06047c10 */ /* 0x000fca000ff7e0ff */
[----:B------:R-:W-:-:S05]  /*1200*/  IMAD.X R5, RZ, RZ, UR27, P3 ;  /* 0x0000001bff057e24 */ /* 0x000fca00098e06ff */
[----:B-1----:R1:W3:Y:S01]  /*1210*/  ATOMG.E.EXCH.STRONG.GPU PT, RZ, [R4], R3 ;  /* 0x0000000304ff73a8 */ /* 0x0022e200041ee100 */
[----:B------:R-:W-:-:S04]  /*1220*/  DEPBAR {5,4,3,2,1,0} ;  /* 0x0000003f0000791a */ /* 0x000fc80000000000 */
[----:B------:R1:W-:Y:S01]  /*1230*/  UTMACCTL.IV [UR26] ;  /* 0x000000001a0079b9 */ /* 0x0003e20008000000 */
[----:B------:R-:W-:Y:S01]  /*1240*/  NOP ;  /* 0x0000000000007918 */ /* 0x000fe20000000000 */
.L_x_45:
[----:B------:R-:W-:Y:S05]  /*1250*/  @P0 BRA `(.L_x_46) ;  /* 0x00000000000c0947 */ /* 0x000fea0003800000 */
[----:B------:R0:W-:Y:S01]  /*1260*/  UTMACMDFLUSH ;  /* 0x00000000000079b7 */ /* 0x0001e20000000000 */
[----:B------:R-:W-:Y:S05]  /*1270*/  @P0 BRA `(.L_x_46) ;  /* 0x0000000000040947 */ /* 0x000fea0003800000 */
[----:B------:R-:W-:-:S04]  /*1280*/  DEPBAR.LE SB0, 0x0 ;  /* 0x000080000000791a */ /* 0x000fc80000000000 */
.L_x_46:
[----:B------:R-:W-:Y:S05]  /*1290*/  WARPSYNC.ALL ;  /* 0x0000000000007948 */ /* 0x000fea0003800000 */
[----:B---3--:R-:W-:Y:S01]  /*12a0*/  BAR.SYNC.DEFER_BLOCKING 0x0 ;  /* 0x0000000000007b1d */ /* 0x008fe20000010000 */
[----:B------:R-:W-:Y:S01]  /*12b0*/  R2UR UR21, R7 ;  /* 0x00000000071572ca */ /* 0x000fe200000e0000 */
[----:B------:R-:W-:Y:S01]  /*12c0*/  USHF.L.U32 UR36, UR37, 0x7, URZ ;  /* 0x0000000725247899 */ /* 0x000fe2000800063f */
[----:B------:R-:W-:Y:S01]  /*12d0*/  IMAD.MOV.U32 R89, RZ, RZ, RZ ;  /* 0x000000ffff597224 */ /* 0x000fe200078e00ff */
[----:B------:R-:W-:Y:S02]  /*12e0*/  CS2R R90, SRZ ;  /* 0x00000000005a7805 */ /* 0x000fe4000001ff00 */
[----:B------:R-:W-:Y:S01]  /*12f0*/  CS2R R92, SRZ ;  /* 0x00000000005c7805 */ /* 0x000fe2000001ff00 */
[----:B------:R-:W-:Y:S01]  /*1300*/  VOTEU.ALL UP0, P2 ;  /* 0x00000000003f7886 */ /* 0x000fe20001000000 */
[----:B------:R-:W-:Y:S01]  /*1310*/  UMOV UR6, 0x1 ;  /* 0x0000000100067882 */ /* 0x000fe20000000000 */
[----:B------:R-:W-:Y:S01]  /*1320*/  VOTEU.ALL UP1, P2 ;  /* 0x00000000003f7886 */ /* 0x000fe20001020000 */
[----:B------:R-:W-:Y:S01]  /*1330*/  VOTEU.ALL UP2, P2 ;  /* 0x00000000003f7886 */ /* 0x000fe20001040000 */
[----:B------:R-:W-:Y:S01]  /*1340*/  VOTEU.ALL UP3, P2 ;  /* 0x00000000003f7886 */ /* 0x000fe20001060000 */
[----:B------:R-:W-:-:S04]  /*1350*/  @!UP0 UIADD3 UR8, -UR6, 0x100000, URZ ;  /* 0x0010000006088890 */ /* 0x000fc8000fffe13f */
[----:B------:R-:W-:Y:S02]  /*1360*/  @!UP0 USHF.L.U32 UR9, UR8, 0xb, URZ ;  /* 0x0000000b08098899 */ /* 0x000fe4000800063f */
[----:B------:R-:W-:Y:S01]  /*1370*/  @!UP0 USHF.L.U32 UR8, UR8, 0x1, URZ ;  /* 0x0000000108088899 */ /* 0x000fe2000800063f */
[----:B------:R-:W-:Y:S01]  /*1380*/  CS2R R94, SRZ ;  /* 0x00000000005e7805 */ /* 0x000fe2000001ff00 */
        /* <DEDUP_REMOVED lines=12> */
[----:B------:R-:W-:Y:S01]  /*1450*/  VOTEU.ALL UP0, P2 ;  /* 0x00000000003f7886 */ /* 0x000fe20001000000 */
[----:B------:R-:W-:Y:S02]  /*1460*/  CS2R R102, SRZ ;  /* 0x0000000000667805 */ /* 0x000fe4000001ff00 */
[----:B------:R-:W-:Y:S02]  /*1470*/  CS2R R104, SRZ ;  /* 0x0000000000687805 */ /* 0x000fe4000001ff00 */
[----:B------:R-:W-:Y:S02]  /*1480*/  CS2R R106, SRZ ;  /* 0x00000000006a7805 */ /* 0x000fe4000001ff00 */
[----:B------:R-:W-:Y:S01]  /*1490*/  CS2R R108, SRZ ;  /* 0x00000000006c7805 */ /* 0x000fe2000001ff00 */
[----:B------:R-:W3:Y:S02]  /*14a0*/  FENCE.VIEW.ASYNC.S ;  /* 0x00000000000073c6 */ /* 0x000ee40000000000 */
[----:B---3--:R-:W3:Y:S02]  /*14b0*/  @!UP0 SYNCS.EXCH.64 URZ, [UR20+0x20000], UR8 ;  /* 0x02000008143f85b2 */ /* 0x008ee40008000100 */
[----:B---3--:R-:W-:Y:S01]  /*14c0*/  BAR.SYNC.DEFER_BLOCKING 0x0 ;  /* 0x0000000000007b1d */ /* 0x008fe20000010000 */
[----:B------:R-:W-:-:S02]  /*14d0*/  CS2R R110, SRZ ;  /* 0x00000000006e7805 */ /* 0x000fc4000001ff00 */
[----:B------:R-:W-:Y:S02]  /*14e0*/  CS2R R112, SRZ ;  /* 0x0000000000707805 */ /* 0x000fe4000001ff00 */
[----:B------:R-:W-:Y:S02]  /*14f0*/  CS2R R114, SRZ ;  /* 0x0000000000727805 */ /* 0x000fe4000001ff00 */
[----:B------:R-:W-:Y:S02]  /*1500*/  CS2R R116, SRZ ;  /* 0x0000000000747805 */ /* 0x000fe4000001ff00 */
[----:B------:R-:W-:Y:S02]  /*1510*/  CS2R R118, SRZ ;  /* 0x0000000000767805 */ /* 0x000fe4000001ff00 */
[----:B------:R-:W-:Y:S02]  /*1520*/  CS2R R120, SRZ ;  /* 0x0000000000787805 */ /* 0x000fe4000001ff00 */
        /* <DEDUP_REMOVED lines=16> */
[----:B------:R-:W-:Y:S01]  /*1630*/  CS2R R26, SRZ ;  /* 0x00000000001a7805 */ /* 0x000fe2000001ff00 */
[----:B------:R3:W4:Y:S02]  /*1640*/  @!UP1 SYNCS.EXCH.64 URZ, [UR20+0x20008], UR10 ;  /* 0x0200080a143f95b2 */ /* 0x0007240008000100 */
[----:B----4-:R-:W-:Y:S01]  /*1650*/  BAR.SYNC.DEFER_BLOCKING 0x0 ;  /* 0x0000000000007b1d */ /* 0x010fe20000010000 */
        /* <DEDUP_REMOVED lines=9> */
[----:B------:R-:W-:Y:S01]  /*16f0*/  CS2R R46, SRZ ;  /* 0x00000000002e7805 */ /* 0x000fe2000001ff00 */
[----:B---3--:R-:W-:Y:S01]  /*1700*/  USHF.L.U32 UR11, UR38, 0x7, URZ ;  /* 0x00000007260b7899 */ /* 0x008fe2000800063f */
        /* <DEDUP_REMOVED lines=12> */
[----:B------:R3:W4:Y:S02]  /*17d0*/  @!UP2 SYNCS.EXCH.64 URZ, [UR20+0x20010], UR12 ;  /* 0x0200100c143fa5b2 */ /* 0x0007240008000100 */
[----:B----4-:R-:W-:Y:S01]  /*17e0*/  BAR.SYNC.DEFER_BLOCKING 0x0 ;  /* 0x0000000000007b1d */ /* 0x010fe20000010000 */
[----:B------:R-:W-:Y:S02]  /*17f0*/  CS2R R72, SRZ ;  /* 0x0000000000487805 */ /* 0x000fe4000001ff00 */
[----:B------:R-:W-:-:S02]  /*1800*/  CS2R R74, SRZ ;  /* 0x00000000004a7805 */ /* 0x000fc4000001ff00 */
[----:B------:R-:W-:Y:S02]  /*1810*/  CS2R R76, SRZ ;  /* 0x00000000004c7805 */ /* 0x000fe4000001ff00 */
[----:B------:R-:W-:Y:S02]  /*1820*/  CS2R R78, SRZ ;  /* 0x00000000004e7805 */ /* 0x000fe4000001ff00 */
[----:B------:R-:W-:Y:S02]  /*1830*/  CS2R R80, SRZ ;  /* 0x0000000000507805 */ /* 0x000fe4000001ff00 */
[----:B------:R-:W-:Y:S02]  /*1840*/  CS2R R82, SRZ ;  /* 0x0000000000527805 */ /* 0x000fe4000001ff00 */
[----:B------:R-:W-:Y:S02]  /*1850*/  CS2R R84, SRZ ;  /* 0x0000000000547805 */ /* 0x000fe4000001ff00 */
[----:B------:R-:W-:Y:S01]  /*1860*/  CS2R R86, SRZ ;  /* 0x0000000000567805 */ /* 0x000fe2000001ff00 */
[----:B------:R3:W4:Y:S01]  /*1870*/  @!UP3 SYNCS.EXCH.64 URZ, [UR20+0x20018], UR6 ;  /* 0x02001806143fb5b2 */ /* 0x0007220008000100 */
[----:B------:R-:W-:Y:S05]  /*1880*/  @!P1 BRA `(.L_x_47) ;  /* 0x0000000800449947 */ /* 0x000fea0003800000 */
        /* <DEDUP_REMOVED lines=64> */
[----:B------:R-:W-:Y:S01]  /*1c90*/  UMOV UR5, URZ ;  /* 0x0000003f00057c82 */ /* 0x000fe20008000000 */
[----:B------:R-:W-:-:S05]  /*1ca0*/  UMOV UR10, URZ ;  /* 0x0000003f000a7c82 */ /* 0x000fca0008000000 */
.L_x_49:
[----:B----4-:R-:W-:Y:S01]  /*1cb0*/  BAR.SYNC.DEFER_BLOCKING 0x0 ;  /* 0x0000000000007b1d */ /* 0x010fe20000010000 */
[----:B------:R-:W-:Y:S01]  /*1cc0*/  ULEA UR31, UR5, UR20, 0x3 ;  /* 0x00000014051f7291 */ /* 0x000fe2000f8e183f */
[----:B-1----:R-:W-:Y:S01]  /*1cd0*/  @!P2 IMAD.MOV.U32 R4, RZ, RZ, 0x8000 ;  /* 0x00008000ff04a424 */ /* 0x002fe200078e00ff */
[----:B------:R-:W-:Y:S01]  /*1ce0*/  ELECT P0, URZ, PT ;  /* 0x00000000003f782f */ /* 0x000fe20003800000 */
[----:B------:R-:W-:Y:S01]  /*1cf0*/  IMAD.U32 R3, RZ, RZ, UR4 ;  /* 0x00000004ff037e24 */ /* 0x000fe2000f8e00ff */
[----:B------:R-:W-:Y:S02]  /*1d00*/  ULEA UR8, UR5, UR20, 0xe ;  /* 0x0000001405087291 */ /* 0x000fe4000f8e703f */
[C---:B------:R-:W-:Y:S02]  /*1d10*/  ISETP.LT.U32.AND P0, PT, R2.reuse, 0x20, P0 ;  /* 0x000000200200780c */ /* 0x040fe40000701070 */
[----:B------:R-:W-:Y:S02]  /*1d20*/  ELECT P1, URZ, PT ;  /* 0x00000000003f782f */ /* 0x000fe40003820000 */
[----:B------:R-:W-:Y:S01]  /*1d30*/  SHF.L.U32 R3, R3, 0x1f, RZ ;  /* 0x0000001f03037819 */ /* 0x000fe200000006ff */
[----:B------:R-:W-:Y:S01]  /*1d40*/  ULOP3.LUT UR16, UR21, 0x1, URZ, 0xc0, !UPT ;  /* 0x0000000115107892 */ /* 0x000fe2000f8ec03f */
[----:B------:R-:W-:Y:S01]  /*1d50*/  ISETP.LT.U32.AND P1, PT, R2, 0x40, P1 ;  /* 0x000000400200780c */ /* 0x000fe20000f21070 */
[----:B---3--:R-:W-:-:S02]  /*1d60*/  UIADD3 UR12, UR8, 0x10000, URZ ;  /* 0x00010000080c7890 */ /* 0x008fc4000fffe03f */
[----:B------:R-:W-:Y:S02]  /*1d70*/  ULEA UR18, UR16, UR36, 0x6 ;  /* 0x0000002410127291 */ /* 0x000fe4000f8e303f */
[----:B------:R-:W-:Y:S01]  /*1d80*/  ULEA UR16, UR16, UR12, 0xd ;  /* 0x0000000c10107291 */ /* 0x000fe2000f8e683f */
[----:B------:R-:W-:Y:S01]  /*1d90*/  UMOV UR19, UR10 ;  /* 0x0000000a00137c82 */ /* 0x000fe20008000000 */
[----:B------:R-:W-:Y:S01]  /*1da0*/  VOTEU.ANY UP0, P0 ;  /* 0x00000000003f7886 */ /* 0x000fe20000000100 */
[----:B------:R-:W-:Y:S01]  /*1db0*/  VOTEU.ANY UP2, P0 ;  /* 0x00000000003f7886 */ /* 0x000fe20000040100 */
[----:B------:R-:W-:Y:S01]  /*1dc0*/  USHF.R.U32.HI UR30, URZ, 0x4, UR12 ;  /* 0x000000043f1e7899 */ /* 0x000fe2000801160c */
[----:B------:R1:W-:Y:S01]  /*1dd0*/  @!P2 SYNCS.ARRIVE.TRANS64 RZ, [UR31+0x20000], R4 ;  /* 0x02000004ffffa9a7 */ /* 0x0003e2000800001f */
[----:B------:R3:W-:Y:S06]  /*1de0*/  MEMBAR.ALL.CTA ;  /* 0x0000000000007992 */ /* 0x0007ec0000008000 */
[----:B---3--:R-:W3:Y:S01]  /*1df0*/  FENCE.VIEW.ASYNC.S ;  /* 0x00000000000073c6 */ /* 0x008ee20000000000 */
[----:B------:R-:W-:Y:S01]  /*1e00*/  @UP0 UIADD3 UR9, UR31, 0x20000, URZ ;  /* 0x000200001f090890 */ /* 0x000fe2000fffe03f */
[----:B------:R-:W-:Y:S01]  /*1e10*/  @UP0 UMOV UR6, UR22 ;  /* 0x0000001600060c82 */ /* 0x000fe20008000000 */
[----:B------:R-:W-:Y:S01]  /*1e20*/  @UP0 UMOV UR7, UR23 ;  /* 0x0000001700070c82 */ /* 0x000fe20008000000 */
[----:B---3--:R-:W-:Y:S01]  /*1e30*/  VOTEU.ANY UP1, P1 ;  /* 0x00000000003f7886 */ /* 0x008fe20000820100 */
[----:B------:R-:W-:Y:S01]  /*1e40*/  VOTEU.ANY UP3, P1 ;  /* 0x00000000003f7886 */ /* 0x000fe20000860100 */
[----:B------:R-:W-:-:S02]  /*1e50*/  USHF.R.U32.HI UR12, URZ, 0x4, UR8 ;  /* 0x000000043f0c7899 */ /* 0x000fc40008011608 */
[----:B------:R-:W-:Y:S02]  /*1e60*/  USGXT.U32 UR30, UR30, 0xe ;  /* 0x0000000e1e1e789a */ /* 0x000fe40008000000 */
[----:B------:R-:W-:Y:S01]  /*1e70*/  @UP1 UIADD3 UR17, UR31, 0x20000, URZ ;  /* 0x000200001f111890 */ /* 0x000fe2000fffe03f */
[----:B------:R-:W-:Y:S01]  /*1e80*/  @UP1 UMOV UR28, UR24 ;  /* 0x00000018001c1c82 */ /* 0x000fe20008000000 */
[----:B------:R-:W-:Y:S01]  /*1e90*/  @UP1 UMOV UR29, UR25 ;  /* 0x00000019001d1c82 */ /* 0x000fe20008000000 */
[----:B------:R-:W-:Y:S02]  /*1ea0*/  USGXT.U32 UR12, UR12, 0xe ;  /* 0x0000000e0c0c789a */ /* 0x000fe40008000000 */
[----:B------:R-:W-:Y:S01]  /*1eb0*/  ULOP3.LUT UR14, UR30, 0x2000000, URZ, 0xfc, !UPT ;  /* 0x020000001e0e7892 */ /* 0x000fe2000f8efc3f */
[----:B------:R-:W-:Y:S01]  /*1ec0*/  UMOV UR13, 0x40000040 ;  /* 0x40000040000d7882 */ /* 0x000fe20000000000 */
[----:B------:R-:W-:Y:S01]  /*1ed0*/  UMOV UR15, 0x40000040 ;  /* 0x40000040000f7882 */ /* 0x000fe20000000000 */
[----:B------:R-:W-:Y:S06]  /*1ee0*/  BAR.SYNC.DEFER_BLOCKING 0x0 ;  /* 0x0000000000007b1d */ /* 0x000fec0000010000 */
[----:B------:R1:W-:Y:S02]  /*1ef0*/  @UP2 UTMALDG.2D [UR8], [UR6] ;  /* 0x00000008060025b4 */ /* 0x0003e40008008000 */
[----:B------:R-:W-:Y:S06]  /*1f00*/  BAR.SYNC.DEFER_BLOCKING 0x0 ;  /* 0x0000000000007b1d */ /* 0x000fec0000010000 */
[----:B------:R1:W-:Y:S02]  /*1f10*/  @UP3 UTMALDG.2D [UR16], [UR28] ;  /* 0x000000101c0035b4 */ /* 0x0003e40008008000 */
[----:B------:R-:W-:Y:S06]  /*1f20*/  BAR.SYNC.DEFER_BLOCKING 0x0 ;  /* 0x0000000000007b1d */ /* 0x000fec0000010000 */
[----:B------:R-:W3:Y:S02]  /*1f30*/  SYNCS.PHASECHK.TRANS64.TRYWAIT P0, [UR31+0x20000], R3 ;  /* 0x02000003ff0075a7 */ /* 0x000ee4000800015f */
[----:B-1-3--:R-:W-:Y:S05]  /*1f40*/  @!P0 BRA `(.L_x_48) ;  /* 0x0000000800788947 */ /* 0x00afea0003800000 */
.L_x_50:
[----:B------:R-:W-:Y:S02]  /*1f50*/  WARPGROUP.DEPBAR.LE gsb0, 0x0 ;  /* 0x00008000000079c5 */ /* 0x000fe40000010000 */
[----:B------:R-:W-:Y:S01]  /*1f60*/  WARPGROUP.ARRIVE ;  /* 0x00000000000079c5 */ /* 0x000fe20000000000 */
[----:B------:R-:W-:Y:S01]  /*1f70*/  UIADD3 UR16, UP0, UR12, 0x2, URZ ;  /* 0x000000020c107890 */ /* 0x000fe2000ff1e03f */
[----:B------:R-:W1:Y:S01]  /*1f80*/  LDC R3, c[0x0][0x230] ;  /* 0x00008c00ff037b82 */ /* 0x000e620000000800 */
[----:B------:R-:W-:Y:S01]  /*1f90*/  UIADD3 UR18, UP1, UR30, 0x2000080, URZ ;  /* 0x020000801e127890 */ /* 0x000fe2000ff3e03f */
[----:B------:R-:W-:Y:S02]  /*1fa0*/  UMOV UR6, URZ ;  /* 0x0000003f00067c82 */ /* 0x000fe40008000000 */
[----:B------:R-:W-:Y:S01]  /*1fb0*/  HGMMA.64x128x16.F32 R88, gdesc[UR12].tnspB, R88 ;  /* 0x41e000000c5879f0 */ /* 0x000fe20008700858 */
[----:B------:R-:W-:Y:S01]  /*1fc0*/  UMOV UR7, URZ ;  /* 0x0000003f00077c82 */ /* 0x000fe20008000000 */
[----:B------:R-:W-:-:S02]  /*1fd0*/  UIADD3.X UR17, UR6, 0x40000040, URZ, UP0, !UPT ;  /* 0x4000004006117890 */ /* 0x000fc400087fe43f */
[----:B------:R-:W-:Y:S02]  /*1fe0*/  UIADD3.X UR19, UR7, 0x40000040, URZ, UP1, !UPT ;  /* 0x4000004007137890 */ /* 0x000fe40008ffe43f */
[----:B------:R-:W-:Y:S02]  /*1ff0*/  UIADD3.64 UR32, UR16, 0x2, URZ ;  /* 0x0000000210207897 */ /* 0x000fe4000fffe03f */
[----:B------:R-:W-:Y:S02]  /*2000*/  UIADD3.64 UR34, UR18, 0x80, URZ ;  /* 0x0000008012227897 */ /* 0x000fe4000fffe03f */
[----:B------:R-:W-:Y:S02]  /*2010*/  UIADD3.64 UR28, UR16, 0x4, URZ ;  /* 0x00000004101c7897 */ /* 0x000fe4000fffe03f */
[----:B------:R-:W-:Y:S02]  /*2020*/  UIADD3.64 UR30, UR18, 0x100, URZ ;  /* 0x00000100121e7897 */ /* 0x000fe4000fffe03f */
[----:B------:R-:W-:-:S02]  /*2030*/  UIADD3.64 UR12, UR16, 0x1fe, URZ ;  /* 0x000001fe100c7897 */ /* 0x000fc4000fffe03f */
[----:B------:R-:W-:Y:S02]  /*2040*/  UIADD3 UR10, UR10, 0x40, URZ ;  /* 0x000000400a0a7890 */ /* 0x000fe4000fffe03f */
[----:B------:R-:W-:-:S04]  /*2050*/  UIADD3 UR5, UR5, 0x1, URZ ;  /* 0x0000000105057890 */ /* 0x000fc8000fffe03f */
[----:B-1----:R-:W-:Y:S01]  /*2060*/  ISETP.LE.AND P0, PT, R3, UR10, PT ;  /* 0x0000000a03007c0c */ /* 0x002fe2000bf03270 */
[----:B------:R-:W-:-:S04]  /*2070*/  UISETP.NE.U32.AND UP0, UPT, UR5, 0x4, UPT ;  /* 0x000000040500788c */ /* 0x000fc8000bf05070 */
[----:B------:R-:W-:Y:S02]  /*2080*/  USEL UR6, URZ, 0x1, UP0 ;  /* 0x000000013f067887 */ /* 0x000fe40008000000 */
[----:B------:R-:W-:Y:S02]  /*2090*/  USEL UR5, UR5, URZ, UP0 ;  /* 0x0000003f05057287 */ /* 0x000fe40008000000 */
[----:B------:R-:W-:Y:S01]  /*20a0*/  ULOP3.LUT UR4, UR4, UR6, URZ, 0x3c, !UPT ;  /* 0x0000000604047292 */ /* 0x000fe2000f8e3c3f */
[----:B------:R-:W-:-:S12]  /*20b0*/  HGMMA.64x128x16.F32 R88, gdesc[UR16].tnspB, R88 ;  /* 0x41e00000105879f0 */ /* 0x000fd80008700858 */
[----:B------:R-:W-:Y:S01]  /*20c0*/  HGMMA.64x128x16.F32 R88, gdesc[UR32].tnspB, R88 ;  /* 0x41e00000205879f0 */ /* 0x000fe20008700858 */
[----:B------:R-:W-:-:S11]  /*20d0*/  UIADD3.64 UR32, UR16, 0x202, URZ ;  /* 0x0000020210207897 */ /* 0x000fd6000fffe03f */
[----:B------:R-:W-:-:S12]  /*20e0*/  HGMMA.64x128x16.F32 R88, gdesc[UR28].tnspB, R88 ;  /* 0x41e000001c5879f0 */ /* 0x000fd80008700858 */
[----:B------:R-:W-:Y:S01]  /*20f0*/  HGMMA.64x128x16.F32 R24, gdesc[UR12].tnspB, R24 ;  /* 0x41e000000c1879f0 */ /* 0x000fe20008700818 */
[----:B------:R-:W-:Y:S01]  /*2100*/  UIADD3.64 UR12, UR16, 0x200, URZ ;  /* 0x00000200100c7897 */ /* 0x000fe2000fffe03f */
[----:B------:R-:W-:Y:S01]  /*2110*/  UMOV UR14, UR18 ;  /* 0x00000012000e7c82 */ /* 0x000fe20008000000 */
[----:B------:R-:W-:Y:S01]  /*2120*/  UMOV UR15, UR19 ;  /* 0x00000013000f7c82 */ /* 0x000fe20008000000 */
[----:B------:R-:W-:Y:S01]  /*2130*/  UIADD3.64 UR16, UR16, 0x204, URZ ;  /* 0x0000020410107897 */ /* 0x000fe2000fffe03f */
[----:B------:R-:W-:Y:S01]  /*2140*/  UMOV UR18, UR30 ;  /* 0x0000001e00127c82 */ /* 0x000fe20008000000 */
[----:B------:R-:W-:-:S06]  /*2150*/  UMOV UR19, UR31 ;  /* 0x0000001f00137c82 */ /* 0x000fcc0008000000 */
[----:B------:R-:W-:-:S12]  /*2160*/  HGMMA.64x128x16.F32 R24, gdesc[UR12].tnspB, R24 ;  /* 0x41e000000c1879f0 */ /* 0x000fd80008700818 */
[----:B------:R-:W-:-:S12]  /*2170*/  HGMMA.64x128x16.F32 R24, gdesc[UR32].tnspB, R24 ;  /* 0x41e00000201879f0 */ /* 0x000fd80008700818 */
[----:B------:R-:W-:Y:S01]  /*2180*/  HGMMA.64x128x16.F32 R24, gdesc[UR16].tnspB, R24, gsb0 ;  /* 0x41e00000101879f0 */ /* 0x000fe20008000818 */
[----:B------:R-:W-:Y:S05]  /*2190*/  @!P0 BRA `(.L_x_49) ;  /* 0xfffffff800c48947 */ /* 0x000fea000383ffff */
.L_x_47:
[----:B------:R-:W-:Y:S02]  /*21a0*/  WARPGROUP.DEPBAR.LE gsb0, 0x0 ;  /* 0x00008000000079c5 */ /* 0x000fe40000010000 */
[----:B----4-:R-:W-:Y:S01]  /*21b0*/  BAR.SYNC.DEFER_BLOCKING 0x0 ;  /* 0x0000000000007b1d */ /* 0x010fe20000010000 */
[C---:B-1----:R-:W-:Y:S01]  /*21c0*/  IMAD.SHL.U32 R3, R0.reuse, 0x80, RZ ;  /* 0x0000008000037824 */ /* 0x042fe200078e00ff */
[----:B------:R-:W-:Y:S01]  /*21d0*/  ELECT P0, URZ, PT ;  /* 0x00000000003f782f */ /* 0x000fe20003800000 */
[----:B------:R-:W-:Y:S01]  /*21e0*/  IMAD.SHL.U32 R4, R0, 0x10, RZ ;  /* 0x0000001000047824 */ /* 0x000fe200078e00ff */
[----:B------:R-:W-:Y:S01]  /*21f0*/  F2FP.F16.F32.PACK_AB R88, R89, R88 ;  /* 0x000000585958723e */ /* 0x000fe200000000ff */
[----:B------:R-:W-:Y:S01]  /*2200*/  ULOP3.LUT UR21, UR21, 0x1, URZ, 0xc0, !UPT ;  /* 0x0000000115157892 */ /* 0x000fe2000f8ec03f */
[----:B------:R-:W-:Y:S01]  /*2210*/  LOP3.LUT R3, R3, 0x780, RZ, 0xc0, !PT ;  /* 0x0000078003037812 */ /* 0x000fe200078ec0ff */
[----:B------:R-:W-:Y:S01]  /*2220*/  UMOV UR10, UR11 ;  /* 0x0000000b000a7c82 */ /* 0x000fe20008000000 */
[----:B------:R-:W-:Y:S01]  /*2230*/  F2FP.F16.F32.PACK_AB R89, R91, R90 ;  /* 0x0000005a5b59723e */ /* 0x000fe200000000ff */
[----:B------:R-:W-:Y:S01]  /*2240*/  ULEA UR8, UR21, UR20, 0xe ;  /* 0x0000001415087291 */ /* 0x000fe2000f8e703f */
[----:B------:R-:W-:Y:S01]  /*2250*/  LOP3.LUT R3, R3, 0x70, R4, 0xf8, !PT ;  /* 0x0000007003037812 */ /* 0x000fe200078ef804 */
[----:B------:R-:W-:Y:S01]  /*2260*/  ULEA UR9, UR21, UR36, 0x6 ;  /* 0x0000002415097291 */ /* 0x000fe2000f8e303f */
[----:B------:R-:W-:-:S02]  /*2270*/  F2FP.F16.F32.PACK_AB R120, R121, R120 ;  /* 0x000000787978723e */ /* 0x000fc400000000ff */
[----:B------:R-:W-:Y:S01]  /*2280*/  LOP3.LUT R3, R3, 0x10, R0, 0x78, !PT ;  /* 0x0000001003037812 */ /* 0x000fe200078e7800 */
[----:B------:R-:W-:Y:S01]  /*2290*/  IMAD.SHL.U32 R0, R0, 0x40, RZ ;  /* 0x0000004000007824 */ /* 0x000fe200078e00ff */
[----:B------:R-:W-:Y:S02]  /*22a0*/  ISETP.LT.U32.AND P0, PT, R2, 0x40, P0 ;  /* 0x000000400200780c */ /* 0x000fe40000701070 */
[----:B------:R-:W-:Y:S02]  /*22b0*/  F2FP.F16.F32.PACK_AB R90, R93, R92 ;  /* 0x0000005c5d5a723e */ /* 0x000fe400000000ff */
[----:B------:R-:W-:Y:S02]  /*22c0*/  LOP3.LUT R0, R3, 0x1800, R0, 0xf8, !PT ;  /* 0x0000180003007812 */ /* 0x000fe400078ef800 */
[----:B------:R-:W-:Y:S01]  /*22d0*/  F2FP.F16.F32.PACK_AB R91, R95, R94 ;  /* 0x0000005e5f5b723e */ /* 0x000fe200000000ff */
[----:B------:R-:W1:Y:S02]  /*22e0*/  @!P2 SYNCS.CCTL.IV [UR20+0x20000] ;  /* 0x02000000ff00a9b1 */ /* 0x000e640008000014 */
[----:B-1----:R-:W-:Y:S01]  /*22f0*/  BAR.SYNC.DEFER_BLOCKING 0x0 ;  /* 0x0000000000007b1d */ /* 0x002fe20000010000 */
[C---:B------:R-:W-:Y:S01]  /*2300*/  LOP3.LUT R3, R0.reuse, 0x20, RZ, 0x3c, !PT ;  /* 0x0000002000037812 */ /* 0x040fe200078e3cff */
[----:B------:R-:W-:Y:S01]  /*2310*/  VIADD R2, R0, UR20 ;  /* 0x0000001400027c36 */ /* 0x000fe20008000000 */
[----:B------:R-:W-:-:S02]  /*2320*/  F2FP.F16.F32.PACK_AB R121, R123, R122 ;  /* 0x0000007a7b79723e */ /* 0x000fc400000000ff */
[----:B------:R-:W-:Y:S01]  /*2330*/  F2FP.F16.F32.PACK_AB R24, R25, R24 ;  /* 0x000000181918723e */ /* 0x000fe200000000ff */
[----:B------:R-:W-:Y:S01]  /*2340*/  VIADD R3, R3, UR20 ;  /* 0x0000001403037c36 */ /* 0x000fe20008000000 */
[----:B------:R-:W-:Y:S01]  /*2350*/  F2FP.F16.F32.PACK_AB R122, R125, R124 ;  /* 0x0000007c7d7a723e */ /* 0x000fe200000000ff */
[----:B------:R-:W-:Y:S01]  /*2360*/  VOTEU.ANY UP0, P0 ;  /* 0x00000000003f7886 */ /* 0x000fe20000000100 */
[----:B------:R-:W-:Y:S01]  /*2370*/  F2FP.F16.F32.PACK_AB R123, R127, R126 ;  /* 0x0000007e7f7b723e */ /* 0x000fe200000000ff */
[----:B------:R-:W-:Y:S01]  /*2380*/  VOTEU.ANY UP1, P0 ;  /* 0x00000000003f7886 */ /* 0x000fe20000020100 */
[----:B------:R-:W-:Y:S02]  /*2390*/  F2FP.F16.F32.PACK_AB R25, R27, R26 ;  /* 0x0000001a1b19723e */ /* 0x000fe400000000ff */
[----:B------:R-:W-:Y:S01]  /*23a0*/  F2FP.F16.F32.PACK_AB R56, R57, R56 ;  /* 0x000000383938723e */ /* 0x000fe200000000ff */
[----:B---3--:R-:W-:Y:S01]  /*23b0*/  @UP0 UMOV UR6, UR26 ;  /* 0x0000001a00060c82 */ /* 0x008fe20008000000 */
[----:B------:R-:W-:Y:S01]  /*23c0*/  F2FP.F16.F32.PACK_AB R96, R97, R96 ;  /* 0x000000606160723e */ /* 0x000fe200000000ff */
[----:B------:R-:W-:Y:S01]  /*23d0*/  @UP0 UMOV UR7, UR27 ;  /* 0x0000001b00070c82 */ /* 0x000fe20008000000 */
[----:B------:R-:W-:-:S02]  /*23e0*/  F2FP.F16.F32.PACK_AB R26, R29, R28 ;  /* 0x0000001c1d1a723e */ /* 0x000fc400000000ff */
[----:B------:R-:W-:Y:S02]  /*23f0*/  F2FP.F16.F32.PACK_AB R27, R31, R30 ;  /* 0x0000001e1f1b723e */ /* 0x000fe400000000ff */
[----:B------:R-:W-:Y:S02]  /*2400*/  F2FP.F16.F32.PACK_AB R57, R59, R58 ;  /* 0x0000003a3b39723e */ /* 0x000fe400000000ff */
[----:B------:R-:W-:Y:S01]  /*2410*/  F2FP.F16.F32.PACK_AB R97, R99, R98 ;  /* 0x000000626361723e */ /* 0x000fe200000000ff */
[----:B------:R-:W1:Y:S02]  /*2420*/  @!P2 SYNCS.CCTL.IV [UR20+0x20008] ;  /* 0x02000800ff00a9b1 */ /* 0x000e640008000014 */
[----:B-1----:R-:W-:Y:S01]  /*2430*/  BAR.SYNC.DEFER_BLOCKING 0x0 ;  /* 0x0000000000007b1d */ /* 0x002fe20000010000 */
[----:B------:R-:W-:Y:S02]  /*2440*/  F2FP.F16.F32.PACK_AB R128, R129, R128 ;  /* 0x000000808180723e */ /* 0x000fe400000000ff */
[----:B------:R-:W-:-:S02]  /*2450*/  F2FP.F16.F32.PACK_AB R58, R61, R60 ;  /* 0x0000003c3d3a723e */ /* 0x000fc400000000ff */
[----:B------:R-:W-:Y:S02]  /*2460*/  F2FP.F16.F32.PACK_AB R59, R63, R62 ;  /* 0x0000003e3f3b723e */ /* 0x000fe400000000ff */
[----:B------:R-:W-:Y:S02]  /*2470*/  LOP3.LUT R4, R0, 0x40, RZ, 0x3c, !PT ;  /* 0x0000004000047812 */ /* 0x000fe400078e3cff */
[----:B------:R-:W-:Y:S02]  /*2480*/  F2FP.F16.F32.PACK_AB R98, R101, R100 ;  /* 0x000000646562723e */ /* 0x000fe400000000ff */
[----:B------:R-:W-:Y:S01]  /*2490*/  F2FP.F16.F32.PACK_AB R99, R103, R102 ;  /* 0x000000666763723e */ /* 0x000fe200000000ff */
[----:B------:R-:W-:Y:S01]  /*24a0*/  VIADD R4, R4, UR20 ;  /* 0x0000001404047c36 */ /* 0x000fe20008000000 */
[----:B------:R-:W-:Y:S02]  /*24b0*/  F2FP.F16.F32.PACK_AB R129, R131, R130 ;  /* 0x000000828381723e */ /* 0x000fe400000000ff */
[----:B------:R-:W-:-:S02]  /*24c0*/  F2FP.F16.F32.PACK_AB R32, R33, R32 ;  /* 0x000000202120723e */ /* 0x000fc400000000ff */
[----:B------:R-:W-:Y:S02]  /*24d0*/  F2FP.F16.F32.PACK_AB R130, R133, R132 ;  /* 0x000000848582723e */ /* 0x000fe400000000ff */
[----:B------:R-:W-:Y:S02]  /*24e0*/  F2FP.F16.F32.PACK_AB R131, R135, R134 ;  /* 0x000000868783723e */ /* 0x000fe400000000ff */
[----:B------:R-:W-:Y:S02]  /*24f0*/  F2FP.F16.F32.PACK_AB R33, R35, R34 ;  /* 0x000000222321723e */ /* 0x000fe400000000ff */
[----:B------:R-:W-:Y:S01]  /*2500*/  F2FP.F16.F32.PACK_AB R64, R65, R64 ;  /* 0x000000404140723e */ /* 0x000fe200000000ff */
[----:B------:R-:W1:Y:S02]  /*2510*/  @!P2 SYNCS.CCTL.IV [UR20+0x20010] ;  /* 0x02001000ff00a9b1 */ /* 0x000e640008000014 */
[----:B-1----:R-:W-:Y:S01]  /*2520*/  BAR.SYNC.DEFER_BLOCKING 0x0 ;  /* 0x0000000000007b1d */ /* 0x002fe20000010000 */
[----:B------:R-:W-:-:S02]  /*2530*/  F2FP.F16.F32.PACK_AB R104, R105, R104 ;  /* 0x000000686968723e */ /* 0x000fc400000000ff */
[----:B------:R-:W-:Y:S02]  /*2540*/  F2FP.F16.F32.PACK_AB R34, R37, R36 ;  /* 0x000000242522723e */ /* 0x000fe400000000ff */
[----:B------:R-:W-:Y:S02]  /*2550*/  F2FP.F16.F32.PACK_AB R35, R39, R38 ;  /* 0x000000262723723e */ /* 0x000fe400000000ff */
[----:B------:R-:W-:Y:S02]  /*2560*/  F2FP.F16.F32.PACK_AB R65, R67, R66 ;  /* 0x000000424341723e */ /* 0x000fe400000000ff */
[----:B------:R-:W-:Y:S02]  /*2570*/  F2FP.F16.F32.PACK_AB R105, R107, R106 ;  /* 0x0000006a6b69723e */ /* 0x000fe400000000ff */
[----:B------:R-:W-:Y:S02]  /*2580*/  F2FP.F16.F32.PACK_AB R136, R137, R136 ;  /* 0x000000888988723e */ /* 0x000fe400000000ff */
[----:B------:R-:W-:-:S02]  /*2590*/  F2FP.F16.F32.PACK_AB R66, R69, R68 ;  /* 0x000000444542723e */ /* 0x000fc400000000ff */
[----:B------:R-:W-:Y:S02]  /*25a0*/  F2FP.F16.F32.PACK_AB R67, R71, R70 ;  /* 0x000000464743723e */ /* 0x000fe400000000ff */
[----:B------:R-:W-:Y:S02]  /*25b0*/  LOP3.LUT R0, R0, 0x60, RZ, 0x3c, !PT ;  /* 0x0000006000007812 */ /* 0x000fe400078e3cff */
[----:B------:R-:W-:Y:S02]  /*25c0*/  F2FP.F16.F32.PACK_AB R106, R109, R108 ;  /* 0x0000006c6d6a723e */ /* 0x000fe400000000ff */
[----:B------:R-:W-:Y:S01]  /*25d0*/  F2FP.F16.F32.PACK_AB R107, R111, R110 ;  /* 0x0000006e6f6b723e */ /* 0x000fe200000000ff */
[----:B------:R-:W-:Y:S01]  /*25e0*/  VIADD R0, R0, UR20 ;  /* 0x0000001400007c36 */ /* 0x000fe20008000000 */
[----:B------:R-:W-:Y:S01]  /*25f0*/  F2FP.F16.F32.PACK_AB R137, R139, R138 ;  /* 0x0000008a8b89723e */ /* 0x000fe200000000ff */
[----:B------:R-:W1:Y:S02]  /*2600*/  @!P2 SYNCS.CCTL.IV [UR20+0x20018] ;  /* 0x02001800ff00a9b1 */ /* 0x000e640008000014 */
[----:B-1----:R-:W-:Y:S01]  /*2610*/  STSM.16.M88.4 [R2], R88 ;  /* 0x0000005802007844 */ /* 0x002fe20000000200 */
[----:B------:R-:W-:-:S02]  /*2620*/  F2FP.F16.F32.PACK_AB R40, R41, R40 ;  /* 0x000000282928723e */ /* 0x000fc400000000ff */
[----:B------:R-:W-:Y:S01]  /*2630*/  F2FP.F16.F32.PACK_AB R138, R141, R140 ;  /* 0x0000008c8d8a723e */ /* 0x000fe200000000ff */
[----:B------:R-:W-:Y:S01]  /*2640*/  STSM.16.M88.4 [R2+0x4000], R120 ;  /* 0x0040007802007844 */ /* 0x000fe20000000200 */
[----:B------:R-:W-:Y:S02]  /*2650*/  F2FP.F16.F32.PACK_AB R139, R143, R142 ;  /* 0x0000008e8f8b723e */ /* 0x000fe400000000ff */
[----:B------:R-:W-:Y:S01]  /*2660*/  F2FP.F16.F32.PACK_AB R41, R43, R42 ;  /* 0x0000002a2b29723e */ /* 0x000fe200000000ff */
[----:B------:R-:W-:Y:S01]  /*2670*/  STSM.16.M88.4 [R2+0x2000], R24 ;  /* 0x0020001802007844 */ /* 0x000fe20000000200 */
[----:B------:R-:W-:Y:S02]  /*2680*/  F2FP.F16.F32.PACK_AB R72, R73, R72 ;  /* 0x000000484948723e */ /* 0x000fe400000000ff */
[----:B------:R-:W-:Y:S01]  /*2690*/  F2FP.F16.F32.PACK_AB R112, R113, R112 ;  /* 0x000000707170723e */ /* 0x000fe200000000ff */
[----:B------:R-:W-:Y:S01]  /*26a0*/  STSM.16.M88.4 [R2+0x6000], R56 ;  /* 0x0060003802007844 */ /* 0x000fe20000000200 */
[----:B------:R-:W-:-:S02]  /*26b0*/  F2FP.F16.F32.PACK_AB R42, R45, R44 ;  /* 0x0000002c2d2a723e */ /* 0x000fc400000000ff */
[----:B------:R-:W-:Y:S01]  /*26c0*/  F2FP.F16.F32.PACK_AB R43, R47, R46 ;  /* 0x0000002e2f2b723e */ /* 0x000fe200000000ff */
[----:B------:R-:W-:Y:S01]  /*26d0*/  STSM.16.M88.4 [R3], R96 ;  /* 0x0000006003007844 */ /* 0x000fe20000000200 */
        /* <DEDUP_REMOVED lines=8> */
[----:B------:R-:W-:Y:S01]  /*2760*/  STSM.16.M88.4 [R3+0x6000], R64 ;  /* 0x0060004003007844 */ /* 0x000fe20000000200 */
[----:B------:R-:W-:Y:S02]  /*2770*/  F2FP.F16.F32.PACK_AB R115, R119, R118 ;  /* 0x000000767773723e */ /* 0x000fe400000000ff */
[----:B------:R-:W-:Y:S01]  /*2780*/  F2FP.F16.F32.PACK_AB R145, R147, R146 ;  /* 0x000000929391723e */ /* 0x000fe200000000ff */
[----:B------:R-:W-:Y:S01]  /*2790*/  STSM.16.M88.4 [R4], R104 ;  /* 0x0000006804007844 */ /* 0x000fe20000000200 */
        /* <DEDUP_REMOVED lines=11> */
[----:B------:R-:W-:Y:S01]  /*2850*/  STSM.16.M88.4 [R0], R112 ;  /* 0x0000007000007844 */ /* 0x000fe20000000200 */
[----:B------:R-:W-:-:S02]  /*2860*/  F2FP.F16.F32.PACK_AB R82, R85, R84 ;  /* 0x000000545552723e */ /* 0x000fc400000000ff */
[----:B------:R-:W-:Y:S01]  /*2870*/  F2FP.F16.F32.PACK_AB R83, R87, R86 ;  /* 0x000000565753723e */ /* 0x000fe200000000ff */
[----:B------:R-:W-:Y:S04]  /*2880*/  STSM.16.M88.4 [R0+0x4000], R144 ;  /* 0x0040009000007844 */ /* 0x000fe80000000200 */
[----:B------:R-:W-:Y:S04]  /*2890*/  STSM.16.M88.4 [R0+0x2000], R48 ;  /* 0x0020003000007844 */ /* 0x000fe80000000200 */
[----:B------:R-:W-:Y:S01]  /*28a0*/  STSM.16.M88.4 [R0+0x6000], R80 ;  /* 0x0060005000007844 */ /* 0x000fe20000000200 */
[----:B------:R1:W-:Y:S06]  /*28b0*/  MEMBAR.ALL.CTA ;  /* 0x0000000000007992 */ /* 0x0003ec0000008000 */
[----:B-1----:R-:W1:Y:S02]  /*28c0*/  FENCE.VIEW.ASYNC.S ;  /* 0x00000000000073c6 */ /* 0x002e640000000000 */
[----:B-1----:R-:W-:Y:S06]  /*28d0*/  BAR.SYNC.DEFER_BLOCKING 0x0 ;  /* 0x0000000000007b1d */ /* 0x002fec0000010000 */
[----:B------:R1:W-:Y:S01]  /*28e0*/  @UP1 UTMASTG.2D [UR8], [UR6] ;  /* 0x00000008060013b5 */ /* 0x0003e20008008000 */
[----:B------:R0:W-:Y:S01]  /*28f0*/  UTMACMDFLUSH ;  /* 0x00000000000079b7 */ /* 0x0001e20000000000 */
[----:B------:R-:W-:-:S04]  /*2900*/  DEPBAR.LE SB0, 0x0 ;  /* 0x000080000000791a */ /* 0x000fc80000000000 */
[----:B------:R-:W-:Y:S06]  /*2910*/  BAR.SYNC.DEFER_BLOCKING 0x0 ;  /* 0x0000000000007b1d */ /* 0x000fec0000010000 */
[----:B-1----:R-:W-:Y:S05]  /*2920*/  EXIT ;  /* 0x000000000000794d */ /* 0x002fea0003800000 */
.L_x_48:
[----:B------:R-:W1:Y:S02]  /*2930*/  SYNCS.PHASECHK.TRANS64.TRYWAIT P0, [UR31+0x20000], R3 ;  /* 0x02000003ff0075a7 */ /* 0x000e64000800015f */
[----:B-1----:R-:W-:Y:S05]  /*2940*/  @!P0 BRA `(.L_x_48) ;  /* 0xfffffffc00f88947 */ /* 0x002fea000383ffff */
[----:B------:R-:W-:Y:S05]  /*2950*/  BRA `(.L_x_50) ;  /* 0xfffffff4007c7947 */ /* 0x000fea000383ffff */
.L_x_51:
[----:B------:R-:W-:-:S00]  /*2960*/  BRA `(.L_x_51) ;  /* 0xfffffffc00fc7947 */ /* 0x000fc0000383ffff */
[----:B------:R-:W-:-:S00]  /*2970*/  NOP ;  /* 0x0000000000007918 */ /* 0x000fc00000000000 */
        /* <DEDUP_REMOVED lines=8> */
.L_x_52:


//--------------------- .nv.shared.gluon_wgmma    --------------------------
	.section	.nv.shared.gluon_wgmma,"aw",@nobits
	.sectionflags	@""
	.align	16
	.zero		1024


//--------------------- .nv.shared.reserved.0     --------------------------
	.section	.nv.shared.reserved.0,"aw",@nobits
	.weak		__nv_reservedSMEM_offset_0_alias
	.size		__nv_reservedSMEM_offset_0_alias, 0, 0
	.other		__nv_reservedSMEM_offset_0_alias,@"STO_CUDA_RESERVED_SHARED STV_DEFAULT"
__nv_reservedSMEM_offset_0_alias:
	.zero		0


//--------------------- .nv.constant0.gluon_wgmma --------------------------
	.section	.nv.constant0.gluon_wgmma,"a",@progbits
	.sectionflags	@""
	.align	4
.nv.constant0.gluon_wgmma:
	.zero		608


//--------------------- SYMBOLS --------------------------

	.type		.nv.reservedSmem.offset0,@object
	.size		.nv.reservedSmem.offset0,0x4
